def attn_fwd(
    Q,
    K,
    V,
    Out,
    Lse,
    sm_scale,
    stride_qz,
    stride_qh,
    stride_qm,
    stride_qk,
    stride_kz,
    stride_kh,
    stride_kn,
    stride_kk,
    stride_vz,
    stride_vh,
    stride_vn,
    stride_vk,
    stride_oz,
    stride_oh,
    stride_om,
    stride_ok,
    seqlen_q,
    seqlen_k,
    BLOCK_M: tl.constexpr,
    BLOCK_N: tl.constexpr,
    HEAD_DIM: tl.constexpr,
    CAUSAL: tl.constexpr,
):
    start_m = tl.program_id(0)
    off_hz = tl.program_id(1)
    q_off = off_hz * stride_qh
    k_off = off_hz * stride_kh
    v_off = off_hz * stride_vh
    offs_m = start_m * BLOCK_M + tl.arange(0, BLOCK_M)
    offs_d = tl.arange(0, HEAD_DIM)
    offs_n = tl.arange(0, BLOCK_N)
    q_ptrs = Q + q_off + offs_m[:, None] * stride_qm + offs_d[None, :] * stride_qk
    k_ptrs = K + k_off + offs_d[:, None] * stride_kk + offs_n[None, :] * stride_kn
    v_ptrs = V + v_off + offs_n[:, None] * stride_vn + offs_d[None, :] * stride_vk
    m_i = tl.full([BLOCK_M], float("-inf"), dtype=tl.float32)
    l_i = tl.zeros([BLOCK_M], dtype=tl.float32) + 1.0
    acc = tl.zeros([BLOCK_M, HEAD_DIM], dtype=tl.float32)
    q = tl.load(q_ptrs)
    acc, l_i, m_i = _attn_fwd_inner(
        acc,
        l_i,
        m_i,
        q,
        k_ptrs,
        v_ptrs,
        sm_scale,
        stride_kn,
        stride_vn,
        start_m,
        seqlen_k,
        BLOCK_M,
        BLOCK_N,
        HEAD_DIM,
        CAUSAL,
    )
    acc = acc / l_i[:, None]
    lse = m_i + tl.math.log2(l_i) / 1.4426950408889634
    o_ptrs = (
        Out
        + off_hz * stride_oh
        + offs_m[:, None] * stride_om
        + offs_d[None, :] * stride_ok
    )
    tl.store(o_ptrs, acc.to(Out.dtype.element_ty))
    tl.store(Lse + off_hz * seqlen_q + offs_m, lse)

# config = {"BLOCK_M": 64, "BLOCK_N": 64, "HEAD_DIM": 32, "arch": "sm_80", "causal": false, "dtype": "fp16", "num_stages": 2, "num_warps": 8}
# arch = sm_80


// ===== COMPILED SASS (sm_80) =====

	.target	sm_80

	.elftype	@"ET_EXEC"


//--------------------- .note.nv.tkinfo           --------------------------
	.section	.note.nv.tkinfo,"",@"SHT_NOTE"
	.sectionflags	@"SHF_NOTE_NV_TKINFO"
	.tkinfo
        /*0018*/ 	.word	0x00000002
        /*0030*/ 	.string	""
        /*0030*/ 	.string	"ptxas"
        /*0030*/ 	.string	"Cuda compilation tools, release 13.0, V13.0.88"
        /*0030*/ 	.string	"Build cuda_13.0.r13.0/compiler.36424714_0"
        /*0030*/ 	.string	"-v  -suppress-debug-info  -lineinfo  -arch sm_80 "



//--------------------- .note.nv.cuinfo           --------------------------
	.section	.note.nv.cuinfo,"",@"SHT_NOTE"
	.sectionflags	@"SHF_NOTE_NV_CUINFO"
        /*0018*/ 	.short	0x0002
        /*001a*/ 	.short	0x0050
        /*001c*/ 	.short	0x0082
	.zero		2


//--------------------- .nv.info                  --------------------------
	.section	.nv.info,"",@"SHT_CUDA_INFO"
	.align	4


	//----- nvinfo : EIATTR_REGCOUNT
	.align		4
        /*0000*/ 	.byte	0x04, 0x2f
        /*0002*/ 	.short	(.L_2 - .L_1)
	.align		4
.L_1:
        /*0004*/ 	.word	index@(attn_fwd)
        /*0008*/ 	.word	0x00000080


	//----- nvinfo : EIATTR_FRAME_SIZE
	.align		4
.L_2:
        /*000c*/ 	.byte	0x04, 0x11
        /*000e*/ 	.short	(.L_4 - .L_3)
	.align		4
.L_3:
        /*0010*/ 	.word	index@(attn_fwd)
        /*0014*/ 	.word	0x00000000


	//----- nvinfo : EIATTR_MIN_STACK_SIZE
	.align		4
.L_4:
        /*0018*/ 	.byte	0x04, 0x12
        /*001a*/ 	.short	(.L_6 - .L_5)
	.align		4
.L_5:
        /*001c*/ 	.word	index@(attn_fwd)
        /*0020*/ 	.word	0x00000000
.L_6:


//--------------------- .nv.info.attn_fwd         --------------------------
	.section	.nv.info.attn_fwd,"",@"SHT_CUDA_INFO"
	.sectionflags	@""
	.align	4


	//----- nvinfo : EIATTR_CUDA_API_VERSION
	.align		4
        /*0000*/ 	.byte	0x04, 0x37
        /*0002*/ 	.short	(.L_8 - .L_7)
.L_7:
        /*0004*/ 	.word	0x00000082


	//----- nvinfo : EIATTR_SW2861232_WAR
	.align		4
.L_8:
        /*0008*/ 	.byte	0x01, 0x35
	.zero		2


	//----- nvinfo : EIATTR_PARAM_CBANK
	.align		4
        /*000c*/ 	.byte	0x04, 0x0a
        /*000e*/ 	.short	(.L_10 - .L_9)
	.align		4
.L_9:
        /*0010*/ 	.word	index@(.nv.constant0.attn_fwd)
        /*0014*/ 	.short	0x0160
        /*0016*/ 	.short	0x0088


	//----- nvinfo : EIATTR_CBANK_PARAM_SIZE
	.align		4
.L_10:
        /*0018*/ 	.byte	0x03, 0x19
        /*001a*/ 	.short	0x0088


	//----- nvinfo : EIATTR_KPARAM_INFO
	.align		4
        /*001c*/ 	.byte	0x04, 0x17
        /*001e*/ 	.short	(.L_12 - .L_11)
.L_11:
        /*0020*/ 	.word	0x00000000
        /*0024*/ 	.short	0x0019
        /*0026*/ 	.short	0x0080
        /*0028*/ 	.byte	0x00, 0xf4, 0x21, 0x00


	//----- nvinfo : EIATTR_KPARAM_INFO
	.align		4
.L_12:
        /*002c*/ 	.byte	0x04, 0x17
        /*002e*/ 	.short	(.L_14 - .L_13)
.L_13:
        /*0030*/ 	.word	0x00000000
        /*0034*/ 	.short	0x0018
        /*0036*/ 	.short	0x0078
        /*0038*/ 	.byte	0x00, 0xf4, 0x21, 0x00


	//----- nvinfo : EIATTR_KPARAM_INFO
	.align		4
.L_14:
        /*003c*/ 	.byte	0x04, 0x17
        /*003e*/ 	.short	(.L_16 - .L_15)
.L_15:
        /*0040*/ 	.word	0x00000000
        /*0044*/ 	.short	0x0017
        /*0046*/ 	.short	0x0070
        /*0048*/ 	.byte	0x00, 0xf0, 0x11, 0x00


	//----- nvinfo : EIATTR_KPARAM_INFO
	.align		4
.L_16:
        /*004c*/ 	.byte	0x04, 0x17
        /*004e*/ 	.short	(.L_18 - .L_17)
.L_17:
        /*0050*/ 	.word	0x00000000
        /*0054*/ 	.short	0x0016
        /*0056*/ 	.short	0x006c
        /*0058*/ 	.byte	0x00, 0xf0, 0x11, 0x00


	//----- nvinfo : EIATTR_KPARAM_INFO
	.align		4
.L_18:
        /*005c*/ 	.byte	0x04, 0x17
        /*005e*/ 	.short	(.L_20 - .L_19)
.L_19:
        /*0060*/ 	.word	0x00000000
        /*0064*/ 	.short	0x0015
        /*0066*/ 	.short	0x0068
        /*0068*/ 	.byte	0x00, 0xf0, 0x11, 0x00


	//----- nvinfo : EIATTR_KPARAM_INFO
	.align		4
.L_20:
        /*006c*/ 	.byte	0x04, 0x17
        /*006e*/ 	.short	(.L_22 - .L_21)
.L_21:
        /*0070*/ 	.word	0x00000000
        /*0074*/ 	.short	0x0014
        /*0076*/ 	.short	0x0064
        /*0078*/ 	.byte	0x00, 0xf0, 0x11, 0x00


	//----- nvinfo : EIATTR_KPARAM_INFO
	.align		4
.L_22:
        /*007c*/ 	.byte	0x04, 0x17
        /*007e*/ 	.short	(.L_24 - .L_23)
.L_23:
        /*0080*/ 	.word	0x00000000
        /*0084*/ 	.short	0x0013
        /*0086*/ 	.short	0x0060
        /*0088*/ 	.byte	0x00, 0xf0, 0x11, 0x00


	//----- nvinfo : EIATTR_KPARAM_INFO
	.align		4
.L_24:
        /*008c*/ 	.byte	0x04, 0x17
        /*008e*/ 	.short	(.L_26 - .L_25)
.L_25:
        /*0090*/ 	.word	0x00000000
        /*0094*/ 	.short	0x0012
        /*0096*/ 	.short	0x005c
        /*0098*/ 	.byte	0x00, 0xf0, 0x11, 0x00


	//----- nvinfo : EIATTR_KPARAM_INFO
	.align		4
.L_26:
        /*009c*/ 	.byte	0x04, 0x17
        /*009e*/ 	.short	(.L_28 - .L_27)
.L_27:
        /*00a0*/ 	.word	0x00000000
        /*00a4*/ 	.short	0x0011
        /*00a6*/ 	.short	0x0058
        /*00a8*/ 	.byte	0x00, 0xf0, 0x11, 0x00


	//----- nvinfo : EIATTR_KPARAM_INFO
	.align		4
.L_28:
        /*00ac*/ 	.byte	0x04, 0x17
        /*00ae*/ 	.short	(.L_30 - .L_29)
.L_29:
        /*00b0*/ 	.word	0x00000000
        /*00b4*/ 	.short	0x0010
        /*00b6*/ 	.short	0x0054
        /*00b8*/ 	.byte	0x00, 0xf0, 0x11, 0x00


	//----- nvinfo : EIATTR_KPARAM_INFO
	.align		4
.L_30:
        /*00bc*/ 	.byte	0x04, 0x17
        /*00be*/ 	.short	(.L_32 - .L_31)
.L_31:
        /*00c0*/ 	.word	0x00000000
        /*00c4*/ 	.short	0x000f
        /*00c6*/ 	.short	0x0050
        /*00c8*/ 	.byte	0x00, 0xf0, 0x11, 0x00


	//----- nvinfo : EIATTR_KPARAM_INFO
	.align		4
.L_32:
        /*00cc*/ 	.byte	0x04, 0x17
        /*00ce*/ 	.short	(.L_34 - .L_33)
.L_33:
        /*00d0*/ 	.word	0x00000000
        /*00d4*/ 	.short	0x000e
        /*00d6*/ 	.short	0x004c
        /*00d8*/ 	.byte	0x00, 0xf0, 0x11, 0x00


	//----- nvinfo : EIATTR_KPARAM_INFO
	.align		4
.L_34:
        /*00dc*/ 	.byte	0x04, 0x17
        /*00de*/ 	.short	(.L_36 - .L_35)
.L_35:
        /*00e0*/ 	.word	0x00000000
        /*00e4*/ 	.short	0x000d
        /*00e6*/ 	.short	0x0048
        /*00e8*/ 	.byte	0x00, 0xf0, 0x11, 0x00


	//----- nvinfo : EIATTR_KPARAM_INFO
	.align		4
.L_36:
        /*00ec*/ 	.byte	0x04, 0x17
        /*00ee*/ 	.short	(.L_38 - .L_37)
.L_37:
        /*00f0*/ 	.word	0x00000000
        /*00f4*/ 	.short	0x000c
        /*00f6*/ 	.short	0x0044
        /*00f8*/ 	.byte	0x00, 0xf0, 0x11, 0x00


	//----- nvinfo : EIATTR_KPARAM_INFO
	.align		4
.L_38:
        /*00fc*/ 	.byte	0x04, 0x17
        /*00fe*/ 	.short	(.L_40 - .L_39)
.L_39:
        /*0100*/ 	.word	0x00000000
        /*0104*/ 	.short	0x000b
        /*0106*/ 	.short	0x0040
        /*0108*/ 	.byte	0x00, 0xf0, 0x11, 0x00


	//----- nvinfo : EIATTR_KPARAM_INFO
	.align		4
.L_40:
        /*010c*/ 	.byte	0x04, 0x17
        /*010e*/ 	.short	(.L_42 - .L_41)
.L_41:
        /*0110*/ 	.word	0x00000000
        /*0114*/ 	.short	0x000a
        /*0116*/ 	.short	0x003c
        /*0118*/ 	.byte	0x00, 0xf0, 0x11, 0x00


	//----- nvinfo : EIATTR_KPARAM_INFO
	.align		4
.L_42:
        /*011c*/ 	.byte	0x04, 0x17
        /*011e*/ 	.short	(.L_44 - .L_43)
.L_43:
        /*0120*/ 	.word	0x00000000
        /*0124*/ 	.short	0x0009
        /*0126*/ 	.short	0x0038
        /*0128*/ 	.byte	0x00, 0xf0, 0x11, 0x00


	//----- nvinfo : EIATTR_KPARAM_INFO
	.align		4
.L_44:
        /*012c*/ 	.byte	0x04, 0x17
        /*012e*/ 	.short	(.L_46 - .L_45)
.L_45:
        /*0130*/ 	.word	0x00000000
        /*0134*/ 	.short	0x0008
        /*0136*/ 	.short	0x0034
        /*0138*/ 	.byte	0x00, 0xf0, 0x11, 0x00


	//----- nvinfo : EIATTR_KPARAM_INFO
	.align		4
.L_46:
        /*013c*/ 	.byte	0x04, 0x17
        /*013e*/ 	.short	(.L_48 - .L_47)
.L_47:
        /*0140*/ 	.word	0x00000000
        /*0144*/ 	.short	0x0007
        /*0146*/ 	.short	0x0030
        /*0148*/ 	.byte	0x00, 0xf0, 0x11, 0x00


	//----- nvinfo : EIATTR_KPARAM_INFO
	.align		4
.L_48:
        /*014c*/ 	.byte	0x04, 0x17
        /*014e*/ 	.short	(.L_50 - .L_49)
.L_49:
        /*0150*/ 	.word	0x00000000
        /*0154*/ 	.short	0x0006
        /*0156*/ 	.short	0x002c
        /*0158*/ 	.byte	0x00, 0xf0, 0x11, 0x00


	//----- nvinfo : EIATTR_KPARAM_INFO
	.align		4
.L_50:
        /*015c*/ 	.byte	0x04, 0x17
        /*015e*/ 	.short	(.L_52 - .L_51)
.L_51:
        /*0160*/ 	.word	0x00000000
        /*0164*/ 	.short	0x0005
        /*0166*/ 	.short	0x0028
        /*0168*/ 	.byte	0x00, 0xf0, 0x11, 0x00


	//----- nvinfo : EIATTR_KPARAM_INFO
	.align		4
.L_52:
        /*016c*/ 	.byte	0x04, 0x17
        /*016e*/ 	.short	(.L_54 - .L_53)
.L_53:
        /*0170*/ 	.word	0x00000000
        /*0174*/ 	.short	0x0004
        /*0176*/ 	.short	0x0020
        /*0178*/ 	.byte	0x00, 0xf4, 0x21, 0x00


	//----- nvinfo : EIATTR_KPARAM_INFO
	.align		4
.L_54:
        /*017c*/ 	.byte	0x04, 0x17
        /*017e*/ 	.short	(.L_56 - .L_55)
.L_55:
        /*0180*/ 	.word	0x00000000
        /*0184*/ 	.short	0x0003
        /*0186*/ 	.short	0x0018
        /*0188*/ 	.byte	0x00, 0xf4, 0x21, 0x00


	//----- nvinfo : EIATTR_KPARAM_INFO
	.align		4
.L_56:
        /*018c*/ 	.byte	0x04, 0x17
        /*018e*/ 	.short	(.L_58 - .L_57)
.L_57:
        /*0190*/ 	.word	0x00000000
        /*0194*/ 	.short	0x0002
        /*0196*/ 	.short	0x0010
        /*0198*/ 	.byte	0x00, 0xf4, 0x21, 0x00


	//----- nvinfo : EIATTR_KPARAM_INFO
	.align		4
.L_58:
        /*019c*/ 	.byte	0x04, 0x17
        /*019e*/ 	.short	(.L_60 - .L_59)
.L_59:
        /*01a0*/ 	.word	0x00000000
        /*01a4*/ 	.short	0x0001
        /*01a6*/ 	.short	0x0008
        /*01a8*/ 	.byte	0x00, 0xf4, 0x21, 0x00


	//----- nvinfo : EIATTR_KPARAM_INFO
	.align		4
.L_60:
        /*01ac*/ 	.byte	0x04, 0x17
        /*01ae*/ 	.short	(.L_62 - .L_61)
.L_61:
        /*01b0*/ 	.word	0x00000000
        /*01b4*/ 	.short	0x0000
        /*01b6*/ 	.short	0x0000
        /*01b8*/ 	.byte	0x00, 0xf4, 0x21, 0x00


	//----- nvinfo : EIATTR_MAXREG_COUNT
	.align		4
.L_62:
        /*01bc*/ 	.byte	0x03, 0x1b
        /*01be*/ 	.short	0x00ff


	//----- nvinfo : EIATTR_NUM_BARRIERS
	.align		4
        /*01c0*/ 	.byte	0x02, 0x4c
        /*01c2*/ 	.byte	0x01
	.zero		1


	//----- nvinfo : EIATTR_MERCURY_ISA_VERSION
	.align		4
        /*01c4*/ 	.byte	0x03, 0x5f
        /*01c6*/ 	.short	0x0000


	//----- nvinfo : EIATTR_COOP_GROUP_MASK_REGIDS
	.align		4
        /*01c8*/ 	.byte	0x04, 0x29
        /*01ca*/ 	.short	(.L_64 - .L_63)


	//   ....[0]....
.L_63:
        /*01cc*/ 	.word	0xffffffff


	//   ....[1]....
        /*01d0*/ 	.word	0xffffffff


	//   ....[2]....
        /*01d4*/ 	.word	0xffffffff


	//   ....[3]....
        /*01d8*/ 	.word	0xffffffff


	//   ....[4]....
        /*01dc*/ 	.word	0xffffffff


	//   ....[5]....
        /*01e0*/ 	.word	0xffffffff


	//   ....[6]....
        /*01e4*/ 	.word	0xffffffff


	//   ....[7]....
        /*01e8*/ 	.word	0xffffffff


	//----- nvinfo : EIATTR_COOP_GROUP_INSTR_OFFSETS
	.align		4
.L_64:
        /*01ec*/ 	.byte	0x04, 0x28
        /*01ee*/ 	.short	(.L_66 - .L_65)


	//   ....[0]....
.L_65:
        /*01f0*/ 	.word	0x00001320


	//   ....[1]....
        /*01f4*/ 	.word	0x00001360


	//   ....[2]....
        /*01f8*/ 	.word	0x00001380


	//   ....[3]....
        /*01fc*/ 	.word	0x000013a0


	//   ....[4]....
        /*0200*/ 	.word	0x00001f40


	//   ....[5]....
        /*0204*/ 	.word	0x00001f50


	//   ....[6]....
        /*0208*/ 	.word	0x00001fd0


	//   ....[7]....
        /*020c*/ 	.word	0x00001ff0


	//----- nvinfo : EIATTR_EXIT_INSTR_OFFSETS
	.align		4
.L_66:
        /*0210*/ 	.byte	0x04, 0x1c
        /*0212*/ 	.short	(.L_68 - .L_67)


	//   ....[0]....
.L_67:
        /*0214*/ 	.word	0x00002ec0


	//   ....[1]....
        /*0218*/ 	.word	0x00002f60


	//----- nvinfo : EIATTR_REQNTID
	.align		4
.L_68:
        /*021c*/ 	.byte	0x04, 0x10
        /*021e*/ 	.short	(.L_70 - .L_69)
.L_69:
        /*0220*/ 	.word	0x00000100
        /*0224*/ 	.word	0x00000001
        /*0228*/ 	.word	0x00000001
.L_70:


//--------------------- .nv.callgraph             --------------------------
	.section	.nv.callgraph,"",@"SHT_CUDA_CALLGRAPH"
	.align	4
	.sectionentsize	8
	.align		4
        /*0000*/ 	.word	0x00000000
	.align		4
        /*0004*/ 	.word	0xffffffff
	.align		4
        /*0008*/ 	.word	0x00000000
	.align		4
        /*000c*/ 	.word	0xfffffffe
	.align		4
        /*0010*/ 	.word	0x00000000
	.align		4
        /*0014*/ 	.word	0xfffffffd
	.align		4
        /*0018*/ 	.word	0x00000000
	.align		4
        /*001c*/ 	.word	0xfffffffc


//--------------------- .nv.rel.action            --------------------------
	.section	.nv.rel.action,"",@"SHT_CUDA_RELOCINFO"
	.align	8
	.sectionentsize	8
        /*0000*/ 	.byte	0x73, 0x00, 0x00, 0x00, 0x00, 0x00, 0x00, 0x00, 0x00, 0x00, 0x00, 0x11, 0x25, 0x00, 0x05, 0x36


//--------------------- .nv.constant4             --------------------------
	.section	.nv.constant4,"a",@progbits
	.align	8
	.align		8
.nv.constant4:
        /*0000*/ 	.dword	_$_str


//--------------------- .nv.constant0.attn_fwd    --------------------------
	.section	.nv.constant0.attn_fwd,"a",@progbits
	.sectionflags	@""
	.align	4
.nv.constant0.attn_fwd:
	.zero		488


//--------------------- .text.attn_fwd            --------------------------
	.section	.text.attn_fwd,"ax",@progbits
	.sectioninfo	@"SHI_REGISTERS=128"
	.align	128
        .global         attn_fwd
        .type           attn_fwd,@function
        .size           attn_fwd,(.L_x_3 - attn_fwd)
        .other          attn_fwd,@"STO_CUDA_ENTRY STV_DEFAULT"
attn_fwd:
.text.attn_fwd:
[----:B------:R-:W-:Y:S02]  /*0000*/  MOV R1, c[0x0][0x28] ;  /* 0x00000a0000017a02 */ /* 0x000fe40000000f00 */
[----:B------:R-:W0:Y:S01]  /*0010*/  S2R R121, SR_TID.X ;  /* 0x0000000000797919 */ /* 0x000e220000002100 */
[----:B------:R-:W-:Y:S01]  /*0020*/  MOV R13, c[0x0][0x198] ;  /* 0x00006600000d7a02 */ /* 0x000fe20000000f00 */
[----:B------:R-:W-:Y:S02]  /*0030*/  ULDC.64 UR4, c[0x0][0x118] ;  /* 0x0000460000047ab9 */ /* 0x000fe40000000a00 */
[----:B------:R-:W1:Y:S04]  /*0040*/  S2R R3, SR_CTAID.X ;  /* 0x0000000000037919 */ /* 0x000e680000002500 */
[----:B------:R-:W2:Y:S01]  /*0050*/  S2R R124, SR_CTAID.Y ;  /* 0x00000000007c7919 */ /* 0x000ea20000002600 */
[----:B0-----:R-:W-:Y:S02]  /*0060*/  LOP3.LUT R14, R121, 0x3f, RZ, 0xc0, !PT ;  /* 0x0000003f790e7812 */ /* 0x001fe400078ec0ff */
[----:B------:R-:W-:-:S02]  /*0070*/  SHF.R.U32.HI R120, RZ, 0x6, R121 ;  /* 0x00000006ff787819 */ /* 0x000fc40000011679 */
[----:B-1----:R-:W-:Y:S02]  /*0080*/  LEA R118, R3, R14, 0x6 ;  /* 0x0000000e03767211 */ /* 0x002fe400078e30ff */
[----:B------:R-:W-:Y:S01]  /*0090*/  SGXT.U32 R120, R120, 0x2 ;  /* 0x000000027878781a */ /* 0x000fe20000000000 */
[----:B--2---:R-:W-:Y:S02]  /*00a0*/  IMAD R0, R124, c[0x0][0x190], RZ ;  /* 0x000064007c007a24 */ /* 0x004fe400078e02ff */
[----:B------:R-:W-:Y:S02]  /*00b0*/  IMAD R3, R118, c[0x0][0x194], RZ ;  /* 0x0000650076037a24 */ /* 0x000fe400078e02ff */
[----:B------:R-:W-:Y:S01]  /*00c0*/  IMAD R4, R120, c[0x0][0x198], RZ ;  /* 0x0000660078047a24 */ /* 0x000fe200078e02ff */
[C---:B------:R-:W-:Y:S01]  /*00d0*/  SHF.L.U32 R2, R0.reuse, 0x1, RZ ;  /* 0x0000000100027819 */ /* 0x040fe200000006ff */
[----:B------:R-:W-:Y:S01]  /*00e0*/  IMAD.HI R0, R0, 0x2, RZ ;  /* 0x0000000200007827 */ /* 0x000fe200078e02ff */
[----:B------:R-:W-:-:S02]  /*00f0*/  SHF.L.U32 R5, R3, 0x1, RZ ;  /* 0x0000000103057819 */ /* 0x000fc400000006ff */
[----:B------:R-:W-:Y:S01]  /*0100*/  LEA R8, R13, R4, 0x2 ;  /* 0x000000040d087211 */ /* 0x000fe200078e10ff */
[----:B------:R-:W-:Y:S01]  /*0110*/  IMAD.HI R3, R3, 0x2, RZ ;  /* 0x0000000203037827 */ /* 0x000fe200078e02ff */
[----:B------:R-:W-:Y:S02]  /*0120*/  IADD3 R21, P0, P1, R5, c[0x0][0x160], R2 ;  /* 0x0000580005157a10 */ /* 0x000fe4000791e002 */
[----:B------:R-:W-:Y:S02]  /*0130*/  LEA R5, R13, R8, 0x2 ;  /* 0x000000080d057211 */ /* 0x000fe400078e10ff */
[----:B------:R-:W-:Y:S02]  /*0140*/  IADD3.X R23, R3, c[0x0][0x164], R0, P0, P1 ;  /* 0x0000590003177a10 */ /* 0x000fe400007e2400 */
[----:B------:R-:W-:Y:S02]  /*0150*/  LEA R2, P0, R4, R21, 0x1 ;  /* 0x0000001504027211 */ /* 0x000fe400078008ff */
[----:B------:R-:W-:-:S02]  /*0160*/  LEA R0, R13, R5, 0x2 ;  /* 0x000000050d007211 */ /* 0x000fc400078e10ff */
[----:B------:R-:W-:Y:S02]  /*0170*/  LEA R6, P1, R5, R21, 0x1 ;  /* 0x0000001505067211 */ /* 0x000fe400078208ff */
[----:B------:R-:W-:Y:S02]  /*0180*/  LEA.HI.X.SX32 R3, R4, R23, 0x1, P0 ;  /* 0x0000001704037211 */ /* 0x000fe400000f0eff */
[C---:B------:R-:W-:Y:S02]  /*0190*/  LEA R4, P0, R8.reuse, R21, 0x1 ;  /* 0x0000001508047211 */ /* 0x040fe400078008ff */
[----:B------:R-:W-:Y:S01]  /*01a0*/  LEA R11, R13, R0, 0x2 ;  /* 0x000000000d0b7211 */ /* 0x000fe200078e10ff */
[----:B------:R0:W2:Y:S01]  /*01b0*/  LDG.E.U16 R17, [R2.64] ;  /* 0x0000000402117981 */ /* 0x0000a2000c1e1500 */
[-C--:B------:R-:W-:Y:S02]  /*01c0*/  LEA.HI.X.SX32 R7, R5, R23.reuse, 0x1, P1 ;  /* 0x0000001705077211 */ /* 0x080fe400008f0eff */
[----:B------:R-:W-:-:S02]  /*01d0*/  LEA.HI.X.SX32 R5, R8, R23, 0x1, P0 ;  /* 0x0000001708057211 */ /* 0x000fc400000f0eff */
[C---:B------:R-:W-:Y:S01]  /*01e0*/  LEA R8, P0, R0.reuse, R21, 0x1 ;  /* 0x0000001500087211 */ /* 0x040fe200078008ff */
[----:B------:R1:W3:Y:S01]  /*01f0*/  LDG.E.U16 R19, [R6.64] ;  /* 0x0000000406137981 */ /* 0x0002e2000c1e1500 */
[C---:B------:R-:W-:Y:S02]  /*0200*/  LEA R15, R13.reuse, R11, 0x2 ;  /* 0x0000000b0d0f7211 */ /* 0x040fe400078e10ff */
[----:B------:R-:W-:Y:S01]  /*0210*/  LEA.HI.X.SX32 R9, R0, R23, 0x1, P0 ;  /* 0x0000001700097211 */ /* 0x000fe200000f0eff */
[----:B------:R4:W5:Y:S01]  /*0220*/  LDG.E.U16 R18, [R4.64] ;  /* 0x0000000404127981 */ /* 0x000962000c1e1500 */
[----:B------:R-:W-:Y:S02]  /*0230*/  LEA R0, R13, R15, 0x2 ;  /* 0x0000000f0d007211 */ /* 0x000fe400078e10ff */
[-C--:B------:R-:W-:Y:S01]  /*0240*/  LEA R10, P0, R11, R21.reuse, 0x1 ;  /* 0x000000150b0a7211 */ /* 0x080fe200078008ff */
[----:B------:R1:W5:Y:S01]  /*0250*/  LDG.E.U16 R20, [R8.64] ;  /* 0x0000000408147981 */ /* 0x000362000c1e1500 */
[----:B------:R-:W-:-:S02]  /*0260*/  LEA R12, P1, R0, R21, 0x1 ;  /* 0x00000015000c7211 */ /* 0x000fc400078208ff */
[----:B------:R-:W-:Y:S02]  /*0270*/  LEA R16, R13, R0, 0x2 ;  /* 0x000000000d107211 */ /* 0x000fe400078e10ff */
[-C--:B------:R-:W-:Y:S02]  /*0280*/  LEA.HI.X.SX32 R11, R11, R23.reuse, 0x1, P0 ;  /* 0x000000170b0b7211 */ /* 0x080fe400000f0eff */
[----:B------:R-:W-:Y:S02]  /*0290*/  LEA.HI.X.SX32 R13, R0, R23, 0x1, P1 ;  /* 0x00000017000d7211 */ /* 0x000fe400008f0eff */
[CC--:B0-----:R-:W-:Y:S02]  /*02a0*/  LEA R2, P0, R15.reuse, R21.reuse, 0x1 ;  /* 0x000000150f027211 */ /* 0x0c1fe400078008ff */
[----:B-1----:R-:W-:Y:S01]  /*02b0*/  LEA R6, P1, R16, R21, 0x1 ;  /* 0x0000001510067211 */ /* 0x002fe200078208ff */
[----:B------:R-:W5:Y:S01]  /*02c0*/  LDG.E.U16 R11, [R10.64] ;  /* 0x000000040a0b7981 */ /* 0x000f62000c1e1500 */
[----:B------:R-:W-:-:S02]  /*02d0*/  LEA.HI.X.SX32 R3, R15, R23, 0x1, P0 ;  /* 0x000000170f037211 */ /* 0x000fc400000f0eff */
[----:B------:R-:W-:Y:S01]  /*02e0*/  LEA.HI.X.SX32 R7, R16, R23, 0x1, P1 ;  /* 0x0000001710077211 */ /* 0x000fe200008f0eff */
[----:B------:R-:W5:Y:S04]  /*02f0*/  LDG.E.U16 R13, [R12.64] ;  /* 0x000000040c0d7981 */ /* 0x000f68000c1e1500 */
[----:B------:R-:W5:Y:S04]  /*0300*/  LDG.E.U16 R2, [R2.64] ;  /* 0x0000000402027981 */ /* 0x000f68000c1e1500 */
[----:B------:R-:W5:Y:S01]  /*0310*/  LDG.E.U16 R6, [R6.64] ;  /* 0x0000000406067981 */ /* 0x000f62000c1e1500 */
[----:B------:R-:W-:-:S02]  /*0320*/  LOP3.LUT R22, R121, 0xc0, RZ, 0xc0, !PT ;  /* 0x000000c079167812 */ /* 0x000fc400078ec0ff */
[----:B------:R-:W-:Y:S02]  /*0330*/  SHF.L.U32 R122, R121, 0x1, RZ ;  /* 0x00000001797a7819 */ /* 0x000fe400000006ff */
[----:B----4-:R-:W-:-:S04]  /*0340*/  SHF.R.U32.HI R5, RZ, 0x2, R22 ;  /* 0x00000002ff057819 */ /* 0x010fc80000011616 */
[----:B------:R-:W-:-:S04]  /*0350*/  LOP3.LUT R0, R5, 0x1fe, R122, 0x78, !PT ;  /* 0x000001fe05007812 */ /* 0x000fc800078e787a */
[----:B------:R-:W-:Y:S02]  /*0360*/  LOP3.LUT R117, R0, 0x40, RZ, 0x3c, !PT ;  /* 0x0000004000757812 */ /* 0x000fe400078e3cff */
[----:B------:R-:W-:-:S04]  /*0370*/  MOV R4, c[0x0][0x1d0] ;  /* 0x0000740000047a02 */ /* 0x000fc80000000f00 */
[----:B------:R-:W-:Y:S01]  /*0380*/  ISETP.GE.AND P0, PT, R4, 0x1, PT ;  /* 0x000000010400780c */ /* 0x000fe20003f06270 */
[----:B------:R-:W-:Y:S01]  /*0390*/  CS2R R32, SRZ ;  /* 0x0000000000207805 */ /* 0x000fe2000001ff00 */
[----:B------:R-:W-:Y:S01]  /*03a0*/  MOV R36, 0xff800000 ;  /* 0xff80000000247802 */ /* 0x000fe20000000f00 */
[----:B------:R-:W-:Y:S01]  /*03b0*/  CS2R R34, SRZ ;  /* 0x0000000000227805 */ /* 0x000fe2000001ff00 */
[----:B------:R-:W-:Y:S01]  /*03c0*/  MOV R4, 0x3f800000 ;  /* 0x3f80000000047802 */ /* 0x000fe20000000f00 */
[----:B------:R-:W-:Y:S01]  /*03d0*/  CS2R R22, SRZ ;  /* 0x0000000000167805 */ /* 0x000fe2000001ff00 */
[----:B------:R-:W-:Y:S01]  /*03e0*/  MOV R8, 0x3f800000 ;  /* 0x3f80000000087802 */ /* 0x000fe20000000f00 */
[----:B------:R-:W-:Y:S01]  /*03f0*/  CS2R R24, SRZ ;  /* 0x0000000000187805 */ /* 0x000fe2000001ff00 */
[----:B------:R-:W-:Y:S01]  /*0400*/  MOV R39, 0xff800000 ;  /* 0xff80000000277802 */ /* 0x000fe20000000f00 */
[----:B------:R-:W-:Y:S01]  /*0410*/  CS2R R26, SRZ ;  /* 0x00000000001a7805 */ /* 0x000fe2000001ff00 */
[----:B------:R-:W-:Y:S01]  /*0420*/  CS2R R40, SRZ ;  /* 0x0000000000287805 */ /* 0x000fe2000001ff00 */
[----:B------:R-:W-:Y:S01]  /*0430*/  CS2R R42, SRZ ;  /* 0x00000000002a7805 */ /* 0x000fe2000001ff00 */
[----:B------:R-:W-:-:S02]  /*0440*/  SHF.L.U32 R125, R121, 0x6, RZ ;  /* 0x00000006797d7819 */ /* 0x000fc400000006ff */
[----:B------:R-:W-:Y:S01]  /*0450*/  SHF.L.U32 R123, R121, 0x3, RZ ;  /* 0x00000003797b7819 */ /* 0x000fe200000006ff */
[----:B--2---:R-:W-:Y:S04]  /*0460*/  STS.U16 [R0], R17 ;  /* 0x0000001100007388 */ /* 0x004fe80000000400 */
[----:B---3--:R-:W-:Y:S04]  /*0470*/  STS.U16 [R0+0x400], R19 ;  /* 0x0004001300007388 */ /* 0x008fe80000000400 */
[----:B-----5:R-:W-:Y:S04]  /*0480*/  STS.U16 [R0+0x800], R11 ;  /* 0x0008000b00007388 */ /* 0x020fe80000000400 */
[----:B------:R-:W-:Y:S04]  /*0490*/  STS.U16 [R0+0xc00], R13 ;  /* 0x000c000d00007388 */ /* 0x000fe80000000400 */
[----:B------:R-:W-:Y:S04]  /*04a0*/  STS.U16 [R117+0x200], R18 ;  /* 0x0002001275007388 */ /* 0x000fe80000000400 */
[----:B------:R-:W-:Y:S04]  /*04b0*/  STS.U16 [R117+0xa00], R2 ;  /* 0x000a000275007388 */ /* 0x000fe80000000400 */
[----:B------:R-:W-:Y:S04]  /*04c0*/  STS.U16 [R117+0xe00], R6 ;  /* 0x000e000675007388 */ /* 0x000fe80000000400 */
[----:B------:R0:W-:Y:S02]  /*04d0*/  STS.U16 [R117+0x600], R20 ;  /* 0x0006001475007388 */ /* 0x0001e40000000400 */
[----:B0-----:R-:W-:Y:S01]  /*04e0*/  CS2R R20, SRZ ;  /* 0x0000000000147805 */ /* 0x001fe2000001ff00 */
[----:B------:R-:W-:Y:S05]  /*04f0*/  @!P0 BRA `(.L_x_0) ;  /* 0x00001c7000008947 */ /* 0x000fea0003800000 */
[----:B------:R-:W-:Y:S01]  /*0500*/  IMAD R14, R14, c[0x0][0x1b4], RZ ;  /* 0x00006d000e0e7a24 */ /* 0x000fe200078e02ff */
[----:B------:R-:W-:Y:S01]  /*0510*/  LOP3.LUT R8, R123, 0x30, RZ, 0xc0, !PT ;  /* 0x000000307b087812 */ /* 0x000fe200078ec0ff */
[----:B------:R-:W-:Y:S01]  /*0520*/  IMAD R2, R124, c[0x0][0x1b0], RZ ;  /* 0x00006c007c027a24 */ /* 0x000fe200078e02ff */
[----:B------:R-:W-:Y:S01]  /*0530*/  LOP3.LUT R116, R125, 0x400, RZ, 0xc0, !PT ;  /* 0x000004007d747812 */ /* 0x000fe200078ec0ff */
[C---:B------:R-:W-:Y:S01]  /*0540*/  IMAD.HI R5, R14.reuse, 0x2, RZ ;  /* 0x000000020e057827 */ /* 0x040fe200078e02ff */
[----:B------:R-:W-:Y:S01]  /*0550*/  SHF.L.U32 R6, R14, 0x1, RZ ;  /* 0x000000010e067819 */ /* 0x000fe200000006ff */
[----:B------:R-:W-:Y:S01]  /*0560*/  CS2R R32, SRZ ;  /* 0x0000000000207805 */ /* 0x000fe2000001ff00 */
[C---:B------:R-:W-:Y:S01]  /*0570*/  SHF.L.U32 R3, R2.reuse, 0x1, RZ ;  /* 0x0000000102037819 */ /* 0x040fe200000006ff */
[----:B------:R-:W-:Y:S01]  /*0580*/  IMAD.HI R4, R2, 0x2, RZ ;  /* 0x0000000202047827 */ /* 0x000fe200078e02ff */
[----:B------:R-:W-:Y:S01]  /*0590*/  MOV R14, c[0x0][0x1b8] ;  /* 0x00006e00000e7a02 */ /* 0x000fe20000000f00 */
[----:B------:R-:W-:Y:S01]  /*05a0*/  CS2R R34, SRZ ;  /* 0x0000000000227805 */ /* 0x000fe2000001ff00 */
[----:B------:R-:W-:Y:S01]  /*05b0*/  IADD3 R82, P0, P1, R6, c[0x0][0x170], R3 ;  /* 0x00005c0006527a10 */ /* 0x000fe2000791e003 */
[----:B------:R-:W-:Y:S01]  /*05c0*/  IMAD R2, R124, c[0x0][0x1a0], RZ ;  /* 0x000068007c027a24 */ /* 0x000fe200078e02ff */
[----:B------:R-:W-:Y:S01]  /*05d0*/  LOP3.LUT R3, R121, 0x1f, RZ, 0xc0, !PT ;  /* 0x0000001f79037812 */ /* 0x000fe200078ec0ff */
[----:B------:R-:W-:Y:S01]  /*05e0*/  IMAD R7, R120, c[0x0][0x1b8], RZ ;  /* 0x00006e0078077a24 */ /* 0x000fe200078e02ff */
[----:B------:R-:W-:Y:S01]  /*05f0*/  IADD3.X R12, R5, c[0x0][0x174], R4, P0, P1 ;  /* 0x00005d00050c7a10 */ /* 0x000fe200007e2404 */
[----:B------:R-:W-:Y:S01]  /*0600*/  CS2R R20, SRZ ;  /* 0x0000000000147805 */ /* 0x000fe2000001ff00 */
[----:B------:R-:W-:Y:S01]  /*0610*/  LOP3.LUT R5, R121, 0x7, RZ, 0xc0, !PT ;  /* 0x0000000779057812 */ /* 0x000fe200078ec0ff */
[----:B------:R-:W-:Y:S01]  /*0620*/  IMAD R4, R3, c[0x0][0x1a8], RZ ;  /* 0x00006a0003047a24 */ /* 0x000fe200078e02ff */
[----:B------:R-:W-:Y:S01]  /*0630*/  LOP3.LUT R6, R122, 0x10, RZ, 0xc0, !PT ;  /* 0x000000107a067812 */ /* 0x000fe200078ec0ff */
[----:B------:R-:W-:Y:S01]  /*0640*/  CS2R R22, SRZ ;  /* 0x0000000000167805 */ /* 0x000fe2000001ff00 */
[C---:B------:R-:W-:Y:S01]  /*0650*/  LEA R17, R5.reuse, R8, 0x6 ;  /* 0x0000000805117211 */ /* 0x040fe200078e30ff */
[----:B------:R-:W-:Y:S01]  /*0660*/  IMAD R13, R5, 0x90, RZ ;  /* 0x00000090050d7824 */ /* 0x000fe200078e02ff */
[----:B------:R-:W-:Y:S01]  /*0670*/  LOP3.LUT R10, R6, 0x60, R121, 0xf8, !PT ;  /* 0x00000060060a7812 */ /* 0x000fe200078ef879 */
[----:B------:R-:W-:Y:S01]  /*0680*/  IMAD.HI R5, R4, 0x2, RZ ;  /* 0x0000000204057827 */ /* 0x000fe200078e02ff */
[----:B------:R-:W-:Y:S01]  /*0690*/  SHF.L.U32 R3, R2, 0x1, RZ ;  /* 0x0000000102037819 */ /* 0x000fe200000006ff */
[----:B------:R-:W-:Y:S01]  /*06a0*/  CS2R R24, SRZ ;  /* 0x0000000000187805 */ /* 0x000fe2000001ff00 */
[----:B------:R-:W-:Y:S01]  /*06b0*/  SHF.L.U32 R6, R4, 0x1, RZ ;  /* 0x0000000104067819 */ /* 0x000fe200000006ff */
[----:B------:R-:W-:Y:S01]  /*06c0*/  IMAD.HI R2, R2, 0x2, RZ ;  /* 0x0000000202027827 */ /* 0x000fe200078e02ff */
[----:B------:R-:W-:Y:S01]  /*06d0*/  LEA R8, R14, R7, 0x2 ;  /* 0x000000070e087211 */ /* 0x000fe200078e10ff */
[----:B------:R-:W-:Y:S01]  /*06e0*/  CS2R R26, SRZ ;  /* 0x00000000001a7805 */ /* 0x000fe2000001ff00 */
[----:B------:R-:W-:Y:S01]  /*06f0*/  LOP3.LUT R9, R13, R10, RZ, 0x3c, !PT ;  /* 0x0000000a0d097212 */ /* 0x000fe200078e3cff */
[----:B------:R-:W-:Y:S01]  /*0700*/  CS2R R40, SRZ ;  /* 0x0000000000287805 */ /* 0x000fe2000001ff00 */
[----:B------:R-:W-:Y:S01]  /*0710*/  IADD3 R102, P0, P1, R6, c[0x0][0x168], R3 ;  /* 0x00005a0006667a10 */ /* 0x000fe2000791e003 */
[----:B------:R-:W-:Y:S01]  /*0720*/  CS2R R42, SRZ ;  /* 0x00000000002a7805 */ /* 0x000fe2000001ff00 */
[----:B------:R-:W-:-:S02]  /*0730*/  LEA R6, R14, R8, 0x2 ;  /* 0x000000080e067211 */ /* 0x000fc400078e10ff */
[----:B------:R-:W-:Y:S02]  /*0740*/  IADD3 R116, R116, R9, RZ ;  /* 0x0000000974747210 */ /* 0x000fe40007ffe0ff */
[C---:B------:R-:W-:Y:S02]  /*0750*/  LEA R9, R14.reuse, R6, 0x2 ;  /* 0x000000060e097211 */ /* 0x040fe400078e10ff */
[----:B------:R-:W-:Y:S02]  /*0760*/  IADD3.X R16, R5, c[0x0][0x16c], R2, P0, P1 ;  /* 0x00005b0005107a10 */ /* 0x000fe400007e2402 */
[----:B------:R-:W-:Y:S02]  /*0770*/  LEA R10, R14, R9, 0x2 ;  /* 0x000000090e0a7211 */ /* 0x000fe400078e10ff */
[----:B------:R-:W-:Y:S02]  /*0780*/  LEA R98, P0, R7, R82, 0x1 ;  /* 0x0000005207627211 */ /* 0x000fe400078008ff */
[----:B------:R-:W-:-:S02]  /*0790*/  SHF.R.U32.HI R3, RZ, 0x5, R121 ;  /* 0x00000005ff037819 */ /* 0x000fc40000011679 */
[----:B------:R-:W-:Y:S02]  /*07a0*/  LEA R11, R14, R10, 0x2 ;  /* 0x0000000a0e0b7211 */ /* 0x000fe400078e10ff */
[----:B------:R-:W-:Y:S02]  /*07b0*/  LEA R94, P2, R6, R82, 0x1 ;  /* 0x00000052065e7211 */ /* 0x000fe400078408ff */
[----:B------:R-:W-:Y:S02]  /*07c0*/  LEA.HI.X.SX32 R99, R7, R12, 0x1, P0 ;  /* 0x0000000c07637211 */ /* 0x000fe400000f0eff */
[----:B------:R-:W-:Y:S02]  /*07d0*/  SGXT.U32 R2, R3, 0x3 ;  /* 0x000000030302781a */ /* 0x000fe40000000000 */
[----:B------:R-:W-:Y:S02]  /*07e0*/  LEA R7, R14, R11, 0x2 ;  /* 0x0000000b0e077211 */ /* 0x000fe400078e10ff */
[-C--:B------:R-:W-:Y:S01]  /*07f0*/  LEA R96, P1, R8, R82.reuse, 0x1 ;  /* 0x0000005208607211 */ /* 0x080fe200078208ff */
[----:B------:R-:W-:Y:S01]  /*0800*/  IMAD R2, R2, c[0x0][0x1a4], RZ ;  /* 0x0000690002027a24 */ /* 0x000fe200078e02ff */
[----:B------:R-:W-:-:S02]  /*0810*/  LEA R92, P0, R9, R82, 0x1 ;  /* 0x00000052095c7211 */ /* 0x000fc400078008ff */
[-C--:B------:R-:W-:Y:S02]  /*0820*/  LEA.HI.X.SX32 R95, R6, R12.reuse, 0x1, P2 ;  /* 0x0000000c065f7211 */ /* 0x080fe400010f0eff */
[----:B------:R-:W-:Y:S02]  /*0830*/  LEA R6, R14, R7, 0x2 ;  /* 0x000000070e067211 */ /* 0x000fe400078e10ff */
[----:B------:R-:W-:Y:S02]  /*0840*/  MOV R19, c[0x0][0x1a4] ;  /* 0x0000690000137a02 */ /* 0x000fe40000000f00 */
[-C--:B------:R-:W-:Y:S02]  /*0850*/  LEA.HI.X.SX32 R97, R8, R12.reuse, 0x1, P1 ;  /* 0x0000000c08617211 */ /* 0x080fe400008f0eff */
[----:B------:R-:W-:Y:S02]  /*0860*/  LEA.HI.X.SX32 R93, R9, R12, 0x1, P0 ;  /* 0x0000000c095d7211 */ /* 0x000fe400000f0eff */
[----:B------:R-:W-:-:S02]  /*0870*/  LEA R90, P0, R10, R82, 0x1 ;  /* 0x000000520a5a7211 */ /* 0x000fc400078008ff */
[-C--:B------:R-:W-:Y:S02]  /*0880*/  LEA R14, P1, R11, R82.reuse, 0x1 ;  /* 0x000000520b0e7211 */ /* 0x080fe400078208ff */
[-C--:B------:R-:W-:Y:S02]  /*0890*/  LEA R80, P2, R7, R82.reuse, 0x1 ;  /* 0x0000005207507211 */ /* 0x080fe400078408ff */
[----:B------:R-:W-:Y:S02]  /*08a0*/  LEA.HI R3, R121, 0x18, RZ, 0x1b ;  /* 0x0000001879037811 */ /* 0x000fe400078fd8ff */
[----:B------:R-:W-:Y:S02]  /*08b0*/  LEA R82, P3, R6, R82, 0x1 ;  /* 0x0000005206527211 */ /* 0x000fe400078608ff */
[----:B------:R-:W-:Y:S02]  /*08c0*/  LEA R5, R19, R2, 0x3 ;  /* 0x0000000213057211 */ /* 0x000fe400078e18ff */
[----:B------:R-:W-:-:S02]  /*08d0*/  LEA.HI R4, R121, 0x38, RZ, 0x1b ;  /* 0x0000003879047811 */ /* 0x000fc400078fd8ff */
[-C--:B------:R-:W-:Y:S01]  /*08e0*/  LEA.HI.X.SX32 R83, R6, R12.reuse, 0x1, P3 ;  /* 0x0000000c06537211 */ /* 0x080fe200018f0eff */
[----:B------:R-:W-:Y:S01]  /*08f0*/  IMAD R6, R3, c[0x0][0x1a4], RZ ;  /* 0x0000690003067a24 */ /* 0x000fe200078e02ff */
[----:B------:R-:W-:Y:S02]  /*0900*/  LEA R3, R19, R5, 0x3 ;  /* 0x0000000513037211 */ /* 0x000fe400078e18ff */
[-C--:B------:R-:W-:Y:S02]  /*0910*/  LEA.HI.X.SX32 R91, R10, R12.reuse, 0x1, P0 ;  /* 0x0000000c0a5b7211 */ /* 0x080fe400000f0eff */
[----:B------:R-:W-:Y:S01]  /*0920*/  LEA.HI.X.SX32 R81, R7, R12, 0x1, P2 ;  /* 0x0000000c07517211 */ /* 0x000fe200010f0eff */
[----:B------:R-:W-:Y:S01]  /*0930*/  IMAD R7, R4, c[0x0][0x1a4], RZ ;  /* 0x0000690004077a24 */ /* 0x000fe200078e02ff */
[----:B------:R-:W-:Y:S02]  /*0940*/  LEA R114, P0, R2, R102, 0x1 ;  /* 0x0000006602727211 */ /* 0x000fe400078008ff */
[----:B------:R-:W-:-:S02]  /*0950*/  LEA R4, R19, R3, 0x4 ;  /* 0x0000000313047211 */ /* 0x000fc400078e20ff */
[----:B------:R-:W-:Y:S02]  /*0960*/  LEA.HI.X.SX32 R15, R11, R12, 0x1, P1 ;  /* 0x0000000c0b0f7211 */ /* 0x000fe400008f0eff */
[----:B------:R-:W-:Y:S02]  /*0970*/  LEA R112, P1, R5, R102, 0x1 ;  /* 0x0000006605707211 */ /* 0x000fe400078208ff */
[----:B------:R-:W-:Y:S02]  /*0980*/  LEA.HI.X.SX32 R115, R2, R16, 0x1, P0 ;  /* 0x0000001002737211 */ /* 0x000fe400000f0eff */
[----:B------:R-:W-:Y:S02]  /*0990*/  LEA R2, R19, R4, 0x3 ;  /* 0x0000000413027211 */ /* 0x000fe400078e18ff */
[-C--:B------:R-:W-:Y:S02]  /*09a0*/  LEA R108, P2, R6, R102.reuse, 0x1 ;  /* 0x00000066066c7211 */ /* 0x080fe400078408ff */
[----:B------:R-:W-:-:S02]  /*09b0*/  LEA R100, P3, R7, R102, 0x1 ;  /* 0x0000006607647211 */ /* 0x000fc400078608ff */
[----:B------:R-:W-:Y:S02]  /*09c0*/  LEA.HI.X.SX32 R113, R5, R16, 0x1, P1 ;  /* 0x0000001005717211 */ /* 0x000fe400008f0eff */
[----:B------:R-:W-:Y:S02]  /*09d0*/  LEA R5, R19, R2, 0x3 ;  /* 0x0000000213057211 */ /* 0x000fe400078e18ff */
[-C--:B------:R-:W-:Y:S02]  /*09e0*/  LEA.HI.X.SX32 R109, R6, R16.reuse, 0x1, P2 ;  /* 0x00000010066d7211 */ /* 0x080fe400010f0eff */
[----:B------:R-:W-:Y:S02]  /*09f0*/  LEA.HI.X.SX32 R101, R7, R16, 0x1, P3 ;  /* 0x0000001007657211 */ /* 0x000fe400018f0eff */
[-C--:B------:R-:W-:Y:S02]  /*0a00*/  LEA R110, P0, R3, R102.reuse, 0x1 ;  /* 0x00000066036e7211 */ /* 0x080fe400078008ff */
[----:B------:R-:W-:-:S02]  /*0a10*/  LEA R106, P1, R4, R102, 0x1 ;  /* 0x00000066046a7211 */ /* 0x000fc400078208ff */
[-C--:B------:R-:W-:Y:S02]  /*0a20*/  LEA R104, P2, R2, R102.reuse, 0x1 ;  /* 0x0000006602687211 */ /* 0x080fe400078408ff */
[----:B------:R-:W-:Y:S02]  /*0a30*/  LEA R102, P3, R5, R102, 0x1 ;  /* 0x0000006605667211 */ /* 0x000fe400078608ff */
[----:B------:R-:W-:Y:S02]  /*0a40*/  LOP3.LUT R6, R13, 0x30, R122, 0x78, !PT ;  /* 0x000000300d067812 */ /* 0x000fe400078e787a */
[-C--:B------:R-:W-:Y:S02]  /*0a50*/  LEA.HI.X.SX32 R111, R3, R16.reuse, 0x1, P0 ;  /* 0x00000010036f7211 */ /* 0x080fe400000f0eff */
[-C--:B------:R-:W-:Y:S02]  /*0a60*/  LEA.HI.X.SX32 R107, R4, R16.reuse, 0x1, P1 ;  /* 0x00000010046b7211 */ /* 0x080fe400008f0eff */
[----:B------:R-:W-:-:S02]  /*0a70*/  LEA.HI.X.SX32 R105, R2, R16, 0x1, P2 ;  /* 0x0000001002697211 */ /* 0x000fc400010f0eff */
[----:B------:R-:W-:Y:S01]  /*0a80*/  LEA.HI.X.SX32 R103, R5, R16, 0x1, P3 ;  /* 0x0000001005677211 */ /* 0x000fe200018f0eff */
[----:B------:R-:W-:Y:S01]  /*0a90*/  CS2R R2, SRZ ;  /* 0x0000000000027805 */ /* 0x000fe2000001ff00 */
[----:B------:R-:W-:Y:S02]  /*0aa0*/  MOV R4, 0x3f800000 ;  /* 0x3f80000000047802 */ /* 0x000fe40000000f00 */
[----:B------:R-:W-:Y:S02]  /*0ab0*/  MOV R10, 0xff800000 ;  /* 0xff800000000a7802 */ /* 0x000fe40000000f00 */
[----:B------:R-:W-:Y:S02]  /*0ac0*/  MOV R5, RZ ;  /* 0x000000ff00057202 */ /* 0x000fe40000000f00 */
[----:B------:R-:W-:Y:S02]  /*0ad0*/  MOV R11, 0xff800000 ;  /* 0xff800000000b7802 */ /* 0x000fe40000000f00 */
[----:B------:R-:W-:-:S02]  /*0ae0*/  MOV R8, 0x3f800000 ;  /* 0x3f80000000087802 */ /* 0x000fc40000000f00 */
[----:B------:R-:W-:Y:S02]  /*0af0*/  LOP3.LUT R7, R17, 0x30, R122, 0x78, !PT ;  /* 0x0000003011077812 */ /* 0x000fe400078e787a */
[----:B------:R-:W-:Y:S02]  /*0b00*/  LOP3.LUT R119, R6, 0x40, RZ, 0x3c, !PT ;  /* 0x0000004006777812 */ /* 0x000fe400078e3cff */
.L_x_1:
[----:B------:R-:W-:-:S04]  /*0b10*/  IMAD.WIDE R12, R5, 0x2, R114 ;  /* 0x00000002050c7825 */ /* 0x000fc800078e0272 */
[C---:B------:R-:W-:Y:S02]  /*0b20*/  IMAD.WIDE R16, R5.reuse, 0x2, R112 ;  /* 0x0000000205107825 */ /* 0x040fe400078e0270 */
[----:B------:R-:W2:Y:S02]  /*0b30*/  LDG.E.U16 R13, [R12.64] ;  /* 0x000000040c0d7981 */ /* 0x000ea4000c1e1500 */
[C---:B------:R-:W-:Y:S02]  /*0b40*/  IMAD.WIDE R18, R5.reuse, 0x2, R110 ;  /* 0x0000000205127825 */ /* 0x040fe400078e026e */
[----:B------:R-:W3:Y:S02]  /*0b50*/  LDG.E.U16 R17, [R16.64] ;  /* 0x0000000410117981 */ /* 0x000ee4000c1e1500 */
[C---:B------:R-:W-:Y:S02]  /*0b60*/  IMAD.WIDE R28, R5.reuse, 0x2, R108 ;  /* 0x00000002051c7825 */ /* 0x040fe400078e026c */
[----:B------:R-:W4:Y:S02]  /*0b70*/  LDG.E.U16 R19, [R18.64] ;  /* 0x0000000412137981 */ /* 0x000f24000c1e1500 */
[----:B------:R-:W-:-:S02]  /*0b80*/  IMAD.WIDE R30, R5, 0x2, R106 ;  /* 0x00000002051e7825 */ /* 0x000fc400078e026a */
[----:B------:R-:W5:Y:S02]  /*0b90*/  LDG.E.U16 R29, [R28.64] ;  /* 0x000000041c1d7981 */ /* 0x000f64000c1e1500 */
[C---:B------:R-:W-:Y:S02]  /*0ba0*/  IMAD.WIDE R36, R5.reuse, 0x2, R104 ;  /* 0x0000000205247825 */ /* 0x040fe400078e0268 */
[----:B------:R-:W5:Y:S02]  /*0bb0*/  LDG.E.U16 R31, [R30.64] ;  /* 0x000000041e1f7981 */ /* 0x000f64000c1e1500 */
[C---:B------:R-:W-:Y:S02]  /*0bc0*/  IMAD.WIDE R38, R5.reuse, 0x2, R102 ;  /* 0x0000000205267825 */ /* 0x040fe400078e0266 */
[----:B------:R-:W5:Y:S02]  /*0bd0*/  LDG.E.U16 R37, [R36.64] ;  /* 0x0000000424257981 */ /* 0x000f64000c1e1500 */
[----:B------:R-:W-:-:S02]  /*0be0*/  IMAD.WIDE R44, R5, 0x2, R100 ;  /* 0x00000002052c7825 */ /* 0x000fc400078e0264 */
[----:B------:R-:W5:Y:S04]  /*0bf0*/  LDG.E.U16 R39, [R38.64] ;  /* 0x0000000426277981 */ /* 0x000f68000c1e1500 */
[----:B------:R-:W5:Y:S04]  /*0c00*/  LDG.E.U16 R45, [R44.64] ;  /* 0x000000042c2d7981 */ /* 0x000f68000c1e1500 */
[----:B------:R-:W-:Y:S01]  /*0c10*/  BAR.SYNC.DEFER_BLOCKING 0x0 ;  /* 0x0000000000007b1d */ /* 0x000fe20000010000 */
[----:B------:R-:W-:-:S04]  /*0c20*/  IMAD.WIDE R88, R2, 0x2, R98 ;  /* 0x0000000202587825 */ /* 0x000fc800078e0262 */
[----:B------:R-:W-:-:S04]  /*0c30*/  IMAD.WIDE R86, R2, 0x2, R94 ;  /* 0x0000000202567825 */ /* 0x000fc800078e025e */
[----:B------:R-:W-:-:S04]  /*0c40*/  IMAD.WIDE R84, R2, 0x2, R90 ;  /* 0x0000000202547825 */ /* 0x000fc800078e025a */
[----:B------:R-:W-:-:S04]  /*0c50*/  IMAD.WIDE R76, R2, 0x2, R96 ;  /* 0x00000002024c7825 */ /* 0x000fc800078e0260 */
[----:B------:R-:W-:-:S04]  /*0c60*/  IMAD.WIDE R78, R2, 0x2, R92 ;  /* 0x00000002024e7825 */ /* 0x000fc800078e025c */
[----:B------:R-:W-:-:S04]  /*0c70*/  IMAD.WIDE R74, R2, 0x2, R14 ;  /* 0x00000002024a7825 */ /* 0x000fc800078e020e */
[C---:B------:R-:W-:Y:S01]  /*0c80*/  IMAD.WIDE R72, R2.reuse, 0x2, R82 ;  /* 0x0000000202487825 */ /* 0x040fe200078e0252 */
[----:B--2---:R0:W-:Y:S04]  /*0c90*/  STS.U16 [R0+0x1000], R13 ;  /* 0x0010000d00007388 */ /* 0x0041e80000000400 */
[----:B---3--:R-:W-:Y:S04]  /*0ca0*/  STS.U16 [R0+0x1200], R17 ;  /* 0x0012001100007388 */ /* 0x008fe80000000400 */
[----:B----4-:R-:W-:Y:S04]  /*0cb0*/  STS.U16 [R0+0x1400], R19 ;  /* 0x0014001300007388 */ /* 0x010fe80000000400 */
[----:B-----5:R-:W-:Y:S04]  /*0cc0*/  STS.U16 [R0+0x1600], R29 ;  /* 0x0016001d00007388 */ /* 0x020fe80000000400 */
[----:B------:R-:W-:Y:S04]  /*0cd0*/  STS.U16 [R0+0x1800], R31 ;  /* 0x0018001f00007388 */ /* 0x000fe80000000400 */
[----:B------:R-:W-:Y:S04]  /*0ce0*/  STS.U16 [R0+0x1a00], R37 ;  /* 0x001a002500007388 */ /* 0x000fe80000000400 */
[----:B------:R-:W-:Y:S04]  /*0cf0*/  STS.U16 [R0+0x1c00], R39 ;  /* 0x001c002700007388 */ /* 0x000fe80000000400 */
[----:B------:R-:W-:Y:S04]  /*0d00*/  STS.U16 [R0+0x1e00], R45 ;  /* 0x001e002d00007388 */ /* 0x000fe80000000400 */
[----:B------:R-:W-:Y:S01]  /*0d10*/  BAR.SYNC.DEFER_BLOCKING 0x0 ;  /* 0x0000000000007b1d */ /* 0x000fe20000010000 */
[----:B0-----:R-:W-:-:S05]  /*0d20*/  IMAD.WIDE R12, R2, 0x2, R80 ;  /* 0x00000002020c7825 */ /* 0x001fca00078e0250 */
[----:B------:R-:W2:Y:S04]  /*0d30*/  LDG.E.U16 R88, [R88.64] ;  /* 0x0000000458587981 */ /* 0x000ea8000c1e1500 */
[----:B------:R0:W3:Y:S04]  /*0d40*/  LDG.E.U16 R86, [R86.64] ;  /* 0x0000000456567981 */ /* 0x0000e8000c1e1500 */
[----:B------:R1:W4:Y:S04]  /*0d50*/  LDG.E.U16 R84, [R84.64] ;  /* 0x0000000454547981 */ /* 0x000328000c1e1500 */
[----:B------:R5:W2:Y:S04]  /*0d60*/  LDG.E.U16 R9, [R12.64] ;  /* 0x000000040c097981 */ /* 0x000aa8000c1e1500 */
[----:B0-----:R0:W2:Y:S04]  /*0d70*/  LDG.E.U16 R87, [R76.64] ;  /* 0x000000044c577981 */ /* 0x0010a8000c1e1500 */
[----:B-1----:R0:W2:Y:S04]  /*0d80*/  LDG.E.U16 R85, [R78.64] ;  /* 0x000000044e557981 */ /* 0x0020a8000c1e1500 */
[----:B-----5:R1:W5:Y:S04]  /*0d90*/  LDG.E.U16 R12, [R74.64] ;  /* 0x000000044a0c7981 */ /* 0x020368000c1e1500 */
[----:B------:R1:W2:Y:S04]  /*0da0*/  LDG.E.U16 R13, [R72.64] ;  /* 0x00000004480d7981 */ /* 0x0002a8000c1e1500 */
[----:B------:R-:W-:Y:S04]  /*0db0*/  LDSM.16.MT88.4 R28, [R116] ;  /* 0x00000000741c783b */ /* 0x000fe80000004200 */
[----:B------:R-:W0:Y:S04]  /*0dc0*/  LDSM.16.M88.4 R48, [R7+0x1200] ;  /* 0x001200000730783b */ /* 0x000e280000000200 */
[----:B------:R-:W1:Y:S04]  /*0dd0*/  LDSM.16.M88.4 R56, [R7+0x1400] ;  /* 0x001400000738783b */ /* 0x000e680000000200 */
[----:B------:R-:W1:Y:S04]  /*0de0*/  LDSM.16.M88.4 R44, [R7+0x1000] ;  /* 0x00100000072c783b */ /* 0x000e680000000200 */
[----:B------:R-:W1:Y:S04]  /*0df0*/  LDSM.16.MT88.4 R36, [R116+0x800] ;  /* 0x000800007424783b */ /* 0x000e680000004200 */
[----:B------:R-:W1:Y:S04]  /*0e00*/  LDSM.16.M88.4 R16, [R7+0x1600] ;  /* 0x001600000710783b */ /* 0x000e680000000200 */
[----:B------:R-:W1:Y:S01]  /*0e10*/  LDSM.16.M88.4 R68, [R7+0x1800] ;  /* 0x001800000744783b */ /* 0x000e620000000200 */
[C---:B0-----:R-:W-:Y:S08]  /*0e20*/  HMMA.16816.F32 R60, R28.reuse, R48, RZ ;  /* 0x000000301c3c723c */ /* 0x041ff000000018ff */
[C---:B-1----:R-:W-:Y:S08]  /*0e30*/  HMMA.16816.F32 R52, R28.reuse, R56, RZ ;  /* 0x000000381c34723c */ /* 0x042ff000000018ff */
[----:B------:R-:W-:Y:S08]  /*0e40*/  HMMA.16816.F32 R64, R28, R44, RZ ;  /* 0x0000002c1c40723c */ /* 0x000ff000000018ff */
[C---:B------:R-:W-:Y:S01]  /*0e50*/  HMMA.16816.F32 R48, R36.reuse, R50, R60 ;  /* 0x000000322430723c */ /* 0x040fe2000000183c */
[----:B------:R-:W-:Y:S07]  /*0e60*/  LDSM.16.M88.4 R60, [R7+0x1c00] ;  /* 0x001c0000073c783b */ /* 0x000fee0000000200 */
[C---:B------:R-:W-:Y:S01]  /*0e70*/  HMMA.16816.F32 R52, R36.reuse, R58, R52 ;  /* 0x0000003a2434723c */ /* 0x040fe20000001834 */
[----:B------:R-:W0:Y:S07]  /*0e80*/  LDSM.16.M88.4 R56, [R7+0x1a00] ;  /* 0x001a00000738783b */ /* 0x000e2e0000000200 */
[----:B------:R-:W-:Y:S01]  /*0e90*/  HMMA.16816.F32 R44, R36, R46, R64 ;  /* 0x0000002e242c723c */ /* 0x000fe20000001840 */
[----:B------:R-:W1:Y:S04]  /*0ea0*/  LDSM.16.M88.4 R64, [R7+0x1e00] ;  /* 0x001e00000740783b */ /* 0x000e680000000200 */
[----:B------:R-:W-:Y:S03]  /*0eb0*/  BAR.SYNC.DEFER_BLOCKING 0x0 ;  /* 0x0000000000007b1d */ /* 0x000fe60000010000 */
[C---:B------:R-:W-:Y:S08]  /*0ec0*/  HMMA.16816.F32 R76, R28.reuse, R16, RZ ;  /* 0x000000101c4c723c */ /* 0x040ff000000018ff */
[----:B------:R-:W-:Y:S11]  /*0ed0*/  HMMA.16816.F32 R72, R28, R68, RZ ;  /* 0x000000441c48723c */ /* 0x000ff600000018ff */
[----:B------:R-:W-:Y:S05]  /*0ee0*/  @!UPT UIADD3 URZ, URZ, URZ, URZ ;  /* 0x0000003f3f3ff290 */ /* 0x000fea000fffe03f */
[C---:B------:R-:W-:Y:S08]  /*0ef0*/  HMMA.16816.F32 R16, R36.reuse, R18, R76 ;  /* 0x000000122410723c */ /* 0x040ff0000000184c */
[----:B------:R-:W-:Y:S08]  /*0f00*/  HMMA.16816.F32 R68, R36, R70, R72 ;  /* 0x000000462444723c */ /* 0x000ff00000001848 */
[C---:B0-----:R-:W-:Y:S08]  /*0f10*/  HMMA.16816.F32 R76, R28.reuse, R56, RZ ;  /* 0x000000381c4c723c */ /* 0x041ff000000018ff */
[C---:B------:R-:W-:Y:S08]  /*0f20*/  HMMA.16816.F32 R72, R28.reuse, R60, RZ ;  /* 0x0000003c1c48723c */ /* 0x040ff000000018ff */
[----:B-1----:R-:W-:Y:S08]  /*0f30*/  HMMA.16816.F32 R28, R28, R64, RZ ;  /* 0x000000401c1c723c */ /* 0x002ff000000018ff */
[C---:B------:R-:W-:Y:S08]  /*0f40*/  HMMA.16816.F32 R76, R36.reuse, R58, R76 ;  /* 0x0000003a244c723c */ /* 0x040ff0000000184c */
[C---:B------:R-:W-:Y:S08]  /*0f50*/  HMMA.16816.F32 R72, R36.reuse, R62, R72 ;  /* 0x0000003e2448723c */ /* 0x040ff00000001848 */
[----:B------:R-:W-:Y:S07]  /*0f60*/  HMMA.16816.F32 R28, R36, R66, R28 ;  /* 0x00000042241c723c */ /* 0x000fee000000181c */
[----:B------:R-:W-:-:S02]  /*0f70*/  FMUL R36, R44, c[0x0][0x188] ;  /* 0x000062002c247a20 */ /* 0x000fc40000400000 */
[----:B------:R-:W-:Y:S02]  /*0f80*/  FMUL R37, R45, c[0x0][0x188] ;  /* 0x000062002d257a20 */ /* 0x000fe40000400000 */
[----:B------:R-:W-:-:S03]  /*0f90*/  FMUL R38, R48, c[0x0][0x188] ;  /* 0x0000620030267a20 */ /* 0x000fc60000400000 */
[----:B------:R-:W-:Y:S01]  /*0fa0*/  FMNMX R37, R36, R37, !PT ;  /* 0x0000002524257209 */ /* 0x000fe20007800000 */
        /* <DEDUP_REMOVED lines=10> */
[----:B------:R-:W-:Y:S02]  /*1050*/  FMUL R36, R46, c[0x0][0x188] ;  /* 0x000062002e247a20 */ /* 0x000fe40000400000 */
[----:B------:R-:W-:Y:S01]  /*1060*/  FMUL R37, R47, c[0x0][0x188] ;  /* 0x000062002f257a20 */ /* 0x000fe20000400000 */
[----:B------:R-:W-:Y:S01]  /*1070*/  FMNMX R56, R38, R57, !PT ;  /* 0x0000003926387209 */ /* 0x000fe20007800000 */
[----:B------:R-:W-:Y:S02]  /*1080*/  FMUL R39, R68, c[0x0][0x188] ;  /* 0x0000620044277a20 */ /* 0x000fe40000400000 */
[----:B------:R-:W-:Y:S01]  /*1090*/  FMUL R38, R50, c[0x0][0x188] ;  /* 0x0000620032267a20 */ /* 0x000fe20000400000 */
[----:B------:R-:W-:Y:S01]  /*10a0*/  FMNMX R57, R36, R37, !PT ;  /* 0x0000002524397209 */ /* 0x000fe20007800000 */
[----:B------:R-:W-:Y:S01]  /*10b0*/  FMUL R37, R69, c[0x0][0x188] ;  /* 0x0000620045257a20 */ /* 0x000fe20000400000 */
[----:B------:R-:W-:Y:S01]  /*10c0*/  FMNMX R56, R39, R56, !PT ;  /* 0x0000003827387209 */ /* 0x000fe20007800000 */
[----:B------:R-:W-:Y:S01]  /*10d0*/  FMUL R36, R51, c[0x0][0x188] ;  /* 0x0000620033247a20 */ /* 0x000fe20000400000 */
[----:B------:R-:W-:-:S02]  /*10e0*/  FMNMX R57, R38, R57, !PT ;  /* 0x0000003926397209 */ /* 0x000fc40007800000 */
[----:B------:R-:W-:Y:S01]  /*10f0*/  FMNMX R59, R37, R56, !PT ;  /* 0x00000038253b7209 */ /* 0x000fe20007800000 */
        /* <DEDUP_REMOVED lines=23> */
[----:B------:R-:W-:-:S03]  /*1270*/  FMUL R38, R78, c[0x0][0x188] ;  /* 0x000062004e267a20 */ /* 0x000fc60000400000 */
[----:B------:R-:W-:Y:S02]  /*1280*/  FMNMX R36, R36, R39, !PT ;  /* 0x0000002724247209 */ /* 0x000fe40007800000 */
        /* <DEDUP_REMOVED lines=9> */
[----:B------:R-:W0:Y:S01]  /*1320*/  SHFL.BFLY PT, R57, R36, 0x2, 0x1f ;  /* 0x0c401f0024397f89 */ /* 0x000e2200000e0000 */
[----:B------:R-:W-:Y:S02]  /*1330*/  FMUL R37, R31, c[0x0][0x188] ;  /* 0x000062001f257a20 */ /* 0x000fe40000400000 */
[----:B------:R-:W-:-:S04]  /*1340*/  FMNMX R38, R38, R39, !PT ;  /* 0x0000002726267209 */ /* 0x000fc80007800000 */
[----:B------:R-:W-:-:S05]  /*1350*/  FMNMX R38, R37, R38, !PT ;  /* 0x0000002625267209 */ /* 0x000fca0007800000 */
[----:B------:R-:W1:Y:S01]  /*1360*/  SHFL.BFLY PT, R39, R38, 0x2, 0x1f ;  /* 0x0c401f0026277f89 */ /* 0x000e6200000e0000 */
[----:B0-----:R-:W-:-:S05]  /*1370*/  FMNMX R57, R36, R57, !PT ;  /* 0x0000003924397209 */ /* 0x001fca0007800000 */
[----:B------:R-:W0:Y:S01]  /*1380*/  SHFL.BFLY PT, R36, R57, 0x1, 0x1f ;  /* 0x0c201f0039247f89 */ /* 0x000e2200000e0000 */
[----:B-1----:R-:W-:-:S05]  /*1390*/  FMNMX R39, R38, R39, !PT ;  /* 0x0000002726277209 */ /* 0x002fca0007800000 */
[----:B------:R-:W1:Y:S04]  /*13a0*/  SHFL.BFLY PT, R56, R39, 0x1, 0x1f ;  /* 0x0c201f0027387f89 */ /* 0x000e6800000e0000 */
[----:B--2---:R-:W-:Y:S04]  /*13b0*/  STS.U16 [R0+0x1000], R88 ;  /* 0x0010005800007388 */ /* 0x004fe80000000400 */
[----:B---3--:R-:W-:Y:S04]  /*13c0*/  STS.U16 [R0+0x1400], R86 ;  /* 0x0014005600007388 */ /* 0x008fe80000000400 */
[----:B----4-:R-:W-:Y:S04]  /*13d0*/  STS.U16 [R0+0x1800], R84 ;  /* 0x0018005400007388 */ /* 0x010fe80000000400 */
[----:B------:R-:W-:Y:S01]  /*13e0*/  STS.U16 [R0+0x1c00], R9 ;  /* 0x001c000900007388 */ /* 0x000fe20000000400 */
[----:B0-----:R-:W-:-:S03]  /*13f0*/  FMNMX R37, R57, R36, !PT ;  /* 0x0000002439257209 */ /* 0x001fc60007800000 */
[----:B------:R0:W-:Y:S04]  /*1400*/  STS.U16 [R117+0x1200], R87 ;  /* 0x0012005775007388 */ /* 0x0001e80000000400 */
[----:B------:R-:W-:Y:S04]  /*1410*/  STS.U16 [R117+0x1600], R85 ;  /* 0x0016005575007388 */ /* 0x000fe80000000400 */
[----:B-----5:R-:W-:Y:S04]  /*1420*/  STS.U16 [R117+0x1a00], R12 ;  /* 0x001a000c75007388 */ /* 0x020fe80000000400 */
[----:B------:R-:W-:Y:S01]  /*1430*/  STS.U16 [R117+0x1e00], R13 ;  /* 0x001e000d75007388 */ /* 0x000fe20000000400 */
[----:B------:R-:W-:-:S02]  /*1440*/  FMNMX R36, R37, R10, !PT ;  /* 0x0000000a25247209 */ /* 0x000fc40007800000 */
[----:B-1----:R-:W-:-:S03]  /*1450*/  FMNMX R56, R39, R56, !PT ;  /* 0x0000003827387209 */ /* 0x002fc60007800000 */
[--C-:B------:R-:W-:Y:S02]  /*1460*/  FFMA R44, R44, c[0x0][0x188], -R36.reuse ;  /* 0x000062002c2c7a23 */ /* 0x100fe40000000824 */
[--C-:B------:R-:W-:Y:S01]  /*1470*/  FFMA R48, R48, c[0x0][0x188], -R36.reuse ;  /* 0x0000620030307a23 */ /* 0x100fe20000000824 */
[----:B------:R-:W-:Y:S01]  /*1480*/  FMNMX R39, R56, R11, !PT ;  /* 0x0000000b38277209 */ /* 0x000fe20007800000 */
[----:B------:R-:W-:Y:S01]  /*1490*/  BAR.SYNC.DEFER_BLOCKING 0x0 ;  /* 0x0000000000007b1d */ /* 0x000fe20000010000 */
[----:B------:R-:W-:Y:S02]  /*14a0*/  FMUL R37, R44, 1.4426950216293334961 ;  /* 0x3fb8aa3b2c257820 */ /* 0x000fe40000400000 */
[--C-:B------:R-:W-:Y:S02]  /*14b0*/  FFMA R45, R45, c[0x0][0x188], -R36.reuse ;  /* 0x000062002d2d7a23 */ /* 0x100fe40000000824 */
[----:B------:R-:W-:Y:S02]  /*14c0*/  FMUL R44, R48, 1.4426950216293334961 ;  /* 0x3fb8aa3b302c7820 */ /* 0x000fe40000400000 */
[----:B------:R-:W-:-:S02]  /*14d0*/  FFMA R49, R49, c[0x0][0x188], -R36 ;  /* 0x0000620031317a23 */ /* 0x000fc40000000824 */
[----:B------:R-:W-:Y:S02]  /*14e0*/  FADD R48, -R36, R10 ;  /* 0x0000000a24307221 */ /* 0x000fe40000000100 */
[----:B------:R-:W-:Y:S02]  /*14f0*/  FMUL R45, R45, 1.4426950216293334961 ;  /* 0x3fb8aa3b2d2d7820 */ /* 0x000fe40000400000 */
[----:B------:R-:W-:Y:S02]  /*1500*/  FMUL R49, R49, 1.4426950216293334961 ;  /* 0x3fb8aa3b31317820 */ /* 0x000fe40000400000 */
[----:B------:R-:W-:Y:S02]  /*1510*/  FMUL R48, R48, 1.4426950216293334961 ;  /* 0x3fb8aa3b30307820 */ /* 0x000fe40000400000 */
[--C-:B------:R-:W-:Y:S02]  /*1520*/  FFMA R50, R50, c[0x0][0x188], -R39.reuse ;  /* 0x0000620032327a23 */ /* 0x100fe40000000827 */
[----:B------:R-:W-:Y:S01]  /*1530*/  FFMA R51, R51, c[0x0][0x188], -R39 ;  /* 0x0000620033337a23 */ /* 0x000fe20000000827 */
[----:B------:R-:W-:Y:S01]  /*1540*/  MUFU.EX2 R38, R45 ;  /* 0x0000002d00267308 */ /* 0x000fe20000000800 */
[----:B------:R-:W-:Y:S01]  /*1550*/  FMUL R89, R50, 1.4426950216293334961 ;  /* 0x3fb8aa3b32597820 */ /* 0x000fe20000400000 */
[----:B------:R-:W1:Y:S01]  /*1560*/  LDSM.16.M88.4 R56, [R6+0x1000] ;  /* 0x001000000638783b */ /* 0x000e620000000200 */
[----:B0-----:R-:W-:-:S05]  /*1570*/  FMUL R87, R51, 1.4426950216293334961 ;  /* 0x3fb8aa3b33577820 */ /* 0x001fca0000400000 */
[----:B------:R-:W-:Y:S01]  /*1580*/  MUFU.EX2 R10, R49 ;  /* 0x00000031000a7308 */ /* 0x000fe20000000800 */
[----:B------:R-:W-:-:S07]  /*1590*/  FADD R9, -R39, R11 ;  /* 0x0000000b27097221 */ /* 0x000fce0000000100 */
[----:B------:R0:W2:Y:S01]  /*15a0*/  MUFU.EX2 R45, R48 ;  /* 0x00000030002d7308 */ /* 0x0000a20000000800 */
[--C-:B------:R-:W-:Y:S02]  /*15b0*/  FFMA R46, R46, c[0x0][0x188], -R39.reuse ;  /* 0x000062002e2e7a23 */ /* 0x100fe40000000827 */
[----:B------:R-:W-:Y:S01]  /*15c0*/  FFMA R47, R47, c[0x0][0x188], -R39 ;  /* 0x000062002f2f7a23 */ /* 0x000fe20000000827 */
[----:B0-----:R-:W0:Y:S01]  /*15d0*/  LDSM.16.M88.4 R48, [R6+0x1400] ;  /* 0x001400000630783b */ /* 0x001e220000000200 */
[----:B------:R-:W-:Y:S02]  /*15e0*/  FMUL R9, R9, 1.4426950216293334961 ;  /* 0x3fb8aa3b09097820 */ /* 0x000fe40000400000 */
[----:B------:R-:W-:Y:S02]  /*15f0*/  FMUL R46, R46, 1.4426950216293334961 ;  /* 0x3fb8aa3b2e2e7820 */ /* 0x000fe40000400000 */
[----:B------:R-:W-:Y:S01]  /*1600*/  FMUL R47, R47, 1.4426950216293334961 ;  /* 0x3fb8aa3b2f2f7820 */ /* 0x000fe20000400000 */
[----:B------:R-:W3:Y:S08]  /*1610*/  MUFU.EX2 R37, R37 ;  /* 0x0000002500257308 */ /* 0x000ef00000000800 */
[----:B------:R-:W4:Y:S08]  /*1620*/  MUFU.EX2 R44, R44 ;  /* 0x0000002c002c7308 */ /* 0x000f300000000800 */
[----:B------:R-:W-:Y:S08]  /*1630*/  MUFU.EX2 R84, R46 ;  /* 0x0000002e00547308 */ /* 0x000ff00000000800 */
[----:B------:R-:W5:Y:S08]  /*1640*/  MUFU.EX2 R88, R47 ;  /* 0x0000002f00587308 */ /* 0x000f700000000800 */
[----:B------:R-:W-:Y:S08]  /*1650*/  MUFU.EX2 R89, R89 ;  /* 0x0000005900597308 */ /* 0x000ff00000000800 */
[----:B------:R-:W0:Y:S08]  /*1660*/  MUFU.EX2 R9, R9 ;  /* 0x0000000900097308 */ /* 0x000e300000000800 */
[----:B------:R-:W1:Y:S01]  /*1670*/  MUFU.EX2 R87, R87 ;  /* 0x0000005700577308 */ /* 0x000e620000000800 */
[C---:B--2---:R-:W-:Y:S01]  /*1680*/  FMUL R32, R45.reuse, R32 ;  /* 0x000000202d207220 */ /* 0x044fe20000400000 */
[----:B---3--:R-:W-:Y:S01]  /*1690*/  F2FP.PACK_AB R60, R38, R37 ;  /* 0x00000025263c723e */ /* 0x008fe200000000ff */
[----:B------:R-:W-:Y:S01]  /*16a0*/  FMUL R33, R45, R33 ;  /* 0x000000212d217220 */ /* 0x000fe20000400000 */
[----:B----4-:R-:W-:Y:S01]  /*16b0*/  F2FP.PACK_AB R62, R10, R44 ;  /* 0x0000002c0a3e723e */ /* 0x010fe200000000ff */
[----:B------:R-:W-:Y:S01]  /*16c0*/  FFMA R17, R17, c[0x0][0x188], -R36 ;  /* 0x0000620011117a23 */ /* 0x000fe20000000824 */
[----:B-----5:R-:W-:Y:S01]  /*16d0*/  F2FP.PACK_AB R61, R88, R84 ;  /* 0x00000054583d723e */ /* 0x020fe200000000ff */
[----:B------:R-:W-:-:S02]  /*16e0*/  FMUL R64, R45, R20 ;  /* 0x000000142d407220 */ /* 0x000fc40000400000 */
[C---:B0-----:R-:W-:Y:S02]  /*16f0*/  FMUL R34, R9.reuse, R34 ;  /* 0x0000002209227220 */ /* 0x041fe40000400000 */
[----:B------:R-:W-:Y:S02]  /*1700*/  FMUL R35, R9, R35 ;  /* 0x0000002309237220 */ /* 0x000fe40000400000 */
[----:B------:R-:W-:Y:S02]  /*1710*/  FMUL R65, R45, R21 ;  /* 0x000000152d417220 */ /* 0x000fe40000400000 */
[----:B------:R-:W-:Y:S01]  /*1720*/  FMUL R66, R9, R22 ;  /* 0x0000001609427220 */ /* 0x000fe20000400000 */
[----:B-1----:R-:W-:Y:S01]  /*1730*/  F2FP.PACK_AB R63, R87, R89 ;  /* 0x00000059573f723e */ /* 0x002fe200000000ff */
[----:B------:R-:W-:Y:S02]  /*1740*/  FMUL R67, R9, R23 ;  /* 0x0000001709437220 */ /* 0x000fe40000400000 */
[----:B------:R-:W0:Y:S01]  /*1750*/  LDSM.16.M88.4 R20, [R6+0x1800] ;  /* 0x001800000614783b */ /* 0x000e220000000200 */
[----:B------:R-:W-:-:S02]  /*1760*/  FFMA R52, R52, c[0x0][0x188], -R36 ;  /* 0x0000620034347a23 */ /* 0x000fc40000000824 */
[--C-:B------:R-:W-:Y:S02]  /*1770*/  FFMA R53, R53, c[0x0][0x188], -R36.reuse ;  /* 0x0000620035357a23 */ /* 0x100fe40000000824 */
[----:B------:R-:W-:Y:S02]  /*1780*/  FMUL R17, R17, 1.4426950216293334961 ;  /* 0x3fb8aa3b11117820 */ /* 0x000fe40000400000 */
[--C-:B------:R-:W-:Y:S01]  /*1790*/  FFMA R72, R72, c[0x0][0x188], -R36.reuse ;  /* 0x0000620048487a23 */ /* 0x100fe20000000824 */
[----:B------:R-:W-:Y:S01]  /*17a0*/  HMMA.16816.F32 R32, R60, R56, R32 ;  /* 0x000000383c20723c */ /* 0x000fe20000001820 */
[----:B------:R-:W-:Y:S02]  /*17b0*/  FMUL R52, R52, 1.4426950216293334961 ;  /* 0x3fb8aa3b34347820 */ /* 0x000fe40000400000 */
[----:B------:R-:W-:Y:S02]  /*17c0*/  FMUL R53, R53, 1.4426950216293334961 ;  /* 0x3fb8aa3b35357820 */ /* 0x000fe40000400000 */
[----:B------:R-:W-:-:S02]  /*17d0*/  FFMA R29, R29, c[0x0][0x188], -R36 ;  /* 0x000062001d1d7a23 */ /* 0x000fc40000000824 */
[--C-:B------:R-:W-:Y:S02]  /*17e0*/  FFMA R54, R54, c[0x0][0x188], -R39.reuse ;  /* 0x0000620036367a23 */ /* 0x100fe40000000827 */
[----:B------:R-:W-:Y:S01]  /*17f0*/  FFMA R55, R55, c[0x0][0x188], -R39 ;  /* 0x0000620037377a23 */ /* 0x000fe20000000827 */
[----:B------:R1:W-:Y:S01]  /*1800*/  MUFU.EX2 R56, R17 ;  /* 0x0000001100387308 */ /* 0x0003e20000000800 */
[----:B------:R-:W-:Y:S01]  /*1810*/  HMMA.16816.F32 R64, R60, R48, R64 ;  /* 0x000000303c40723c */ /* 0x000fe20000001840 */
[----:B-1----:R-:W-:-:S06]  /*1820*/  FMUL R17, R72, 1.4426950216293334961 ;  /* 0x3fb8aa3b48117820 */ /* 0x002fcc0000400000 */
[----:B------:R-:W-:Y:S01]  /*1830*/  MUFU.EX2 R85, R52 ;  /* 0x0000003400557308 */ /* 0x000fe20000000800 */
[----:B------:R-:W-:Y:S02]  /*1840*/  FMUL R72, R29, 1.4426950216293334961 ;  /* 0x3fb8aa3b1d487820 */ /* 0x000fe40000400000 */
[----:B------:R-:W-:Y:S02]  /*1850*/  FMUL R48, R54, 1.4426950216293334961 ;  /* 0x3fb8aa3b36307820 */ /* 0x000fe40000400000 */
[----:B------:R-:W-:-:S03]  /*1860*/  FMUL R29, R55, 1.4426950216293334961 ;  /* 0x3fb8aa3b371d7820 */ /* 0x000fc60000400000 */
[----:B------:R1:W-:Y:S02]  /*1870*/  MUFU.EX2 R86, R53 ;  /* 0x0000003500567308 */ /* 0x0003e40000000800 */
[----:B-1----:R-:W1:Y:S01]  /*1880*/  LDSM.16.M88.4 R52, [R6+0x1c00] ;  /* 0x001c00000634783b */ /* 0x002e620000000200 */
[----:B------:R-:W-:-:S05]  /*1890*/  FFMA R16, R16, c[0x0][0x188], -R36 ;  /* 0x0000620010107a23 */ /* 0x000fca0000000824 */
[----:B------:R-:W2:Y:S01]  /*18a0*/  MUFU.EX2 R48, R48 ;  /* 0x0000003000307308 */ /* 0x000ea20000000800 */
[C---:B------:R-:W-:Y:S02]  /*18b0*/  FMUL R24, R45.reuse, R24 ;  /* 0x000000182d187220 */ /* 0x040fe40000400000 */
[----:B------:R-:W-:Y:S02]  /*18c0*/  FMUL R25, R45, R25 ;  /* 0x000000192d197220 */ /* 0x000fe40000400000 */
[C---:B------:R-:W-:Y:S02]  /*18d0*/  FMUL R26, R9.reuse, R26 ;  /* 0x0000001a091a7220 */ /* 0x040fe40000400000 */
[----:B------:R-:W-:Y:S02]  /*18e0*/  FMUL R27, R9, R27 ;  /* 0x0000001b091b7220 */ /* 0x000fe40000400000 */
[--C-:B------:R-:W-:Y:S02]  /*18f0*/  FFMA R18, R18, c[0x0][0x188], -R39.reuse ;  /* 0x0000620012127a23 */ /* 0x100fe40000000827 */
[----:B------:R-:W-:Y:S01]  /*1900*/  FFMA R28, R28, c[0x0][0x188], -R36 ;  /* 0x000062001c1c7a23 */ /* 0x000fe20000000824 */
[----:B------:R-:W3:Y:S01]  /*1910*/  MUFU.EX2 R29, R29 ;  /* 0x0000001d001d7308 */ /* 0x000ee20000000800 */
[----:B------:R-:W-:-:S02]  /*1920*/  FFMA R19, R19, c[0x0][0x188], -R39 ;  /* 0x0000620013137a23 */ /* 0x000fc40000000827 */
[----:B------:R-:W-:Y:S02]  /*1930*/  FMUL R16, R16, 1.4426950216293334961 ;  /* 0x3fb8aa3b10107820 */ /* 0x000fe40000400000 */
[----:B------:R-:W-:Y:S02]  /*1940*/  FMUL R18, R18, 1.4426950216293334961 ;  /* 0x3fb8aa3b12127820 */ /* 0x000fe40000400000 */
[----:B------:R-:W-:Y:S02]  /*1950*/  FADD R84, R84, R88 ;  /* 0x0000005854547221 */ /* 0x000fe40000000000 */
[----:B------:R-:W-:Y:S02]  /*1960*/  FMUL R28, R28, 1.4426950216293334961 ;  /* 0x3fb8aa3b1c1c7820 */ /* 0x000fe40000400000 */
[----:B------:R-:W-:Y:S01]  /*1970*/  FADD R37, R37, R38 ;  /* 0x0000002625257221 */ /* 0x000fe20000000000 */
[----:B0-----:R-:W-:Y:S01]  /*1980*/  HMMA.16816.F32 R24, R60, R20, R24 ;  /* 0x000000143c18723c */ /* 0x001fe20000001818 */
[----:B------:R-:W-:Y:S01]  /*1990*/  FFMA R70, R70, c[0x0][0x188], -R39 ;  /* 0x0000620046467a23 */ /* 0x000fe20000000827 */
[----:B------:R0:W4:Y:S01]  /*19a0*/  MUFU.EX2 R57, R16 ;  /* 0x0000001000397308 */ /* 0x0001220000000800 */
[----:B------:R-:W-:-:S02]  /*19b0*/  FFMA R68, R68, c[0x0][0x188], -R36 ;  /* 0x0000620044447a23 */ /* 0x000fc40000000824 */
[----:B------:R-:W-:Y:S02]  /*19c0*/  FMUL R19, R19, 1.4426950216293334961 ;  /* 0x3fb8aa3b13137820 */ /* 0x000fe40000400000 */
[----:B------:R-:W-:Y:S02]  /*19d0*/  FADD R84, R89, R84 ;  /* 0x0000005459547221 */ /* 0x000fe40000000000 */
[----:B------:R-:W-:Y:S01]  /*19e0*/  FADD R37, R44, R37 ;  /* 0x000000252c257221 */ /* 0x000fe20000000000 */
[----:B------:R-:W-:Y:S01]  /*19f0*/  MUFU.EX2 R20, R18 ;  /* 0x0000001200147308 */ /* 0x000fe20000000800 */
[----:B------:R-:W-:Y:S02]  /*1a00*/  FMUL R21, R70, 1.4426950216293334961 ;  /* 0x3fb8aa3b46157820 */ /* 0x000fe40000400000 */
[----:B------:R-:W-:Y:S02]  /*1a10*/  FMUL R11, R68, 1.4426950216293334961 ;  /* 0x3fb8aa3b440b7820 */ /* 0x000fe40000400000 */
[----:B------:R-:W-:-:S02]  /*1a20*/  FFMA R69, R69, c[0x0][0x188], -R36 ;  /* 0x0000620045457a23 */ /* 0x000fc40000000824 */
[----:B------:R-:W-:Y:S01]  /*1a30*/  FMUL R40, R45, R40 ;  /* 0x000000282d287220 */ /* 0x000fe20000400000 */
[----:B------:R-:W-:Y:S01]  /*1a40*/  MUFU.EX2 R47, R28 ;  /* 0x0000001c002f7308 */ /* 0x000fe20000000800 */
[----:B------:R-:W-:Y:S02]  /*1a50*/  FMUL R42, R9, R42 ;  /* 0x0000002a092a7220 */ /* 0x000fe40000400000 */
[----:B------:R-:W-:Y:S02]  /*1a60*/  FMUL R41, R45, R41 ;  /* 0x000000292d297220 */ /* 0x000fe40000400000 */
[----:B------:R-:W-:Y:S02]  /*1a70*/  FMUL R43, R9, R43 ;  /* 0x0000002b092b7220 */ /* 0x000fe40000400000 */
[----:B------:R-:W-:Y:S01]  /*1a80*/  FFMA R71, R71, c[0x0][0x188], -R39 ;  /* 0x0000620047477a23 */ /* 0x000fe20000000827 */
[----:B------:R-:W5:Y:S01]  /*1a90*/  MUFU.EX2 R28, R19 ;  /* 0x00000013001c7308 */ /* 0x000f620000000800 */
[----:B------:R-:W-:-:S02]  /*1aa0*/  FADD R87, R87, R84 ;  /* 0x0000005457577221 */ /* 0x000fc40000000000 */
[----:B------:R-:W-:Y:S02]  /*1ab0*/  FADD R10, R10, R37 ;  /* 0x000000250a0a7221 */ /* 0x000fe40000000000 */
[----:B------:R-:W-:Y:S02]  /*1ac0*/  FMUL R12, R69, 1.4426950216293334961 ;  /* 0x3fb8aa3b450c7820 */ /* 0x000fe40000400000 */
[----:B------:R-:W-:Y:S01]  /*1ad0*/  FFMA R76, R76, c[0x0][0x188], -R36 ;  /* 0x000062004c4c7a23 */ /* 0x000fe20000000824 */
[----:B------:R-:W0:Y:S01]  /*1ae0*/  MUFU.EX2 R21, R21 ;  /* 0x0000001500157308 */ /* 0x000e220000000800 */
[----:B------:R-:W-:Y:S02]  /*1af0*/  FMUL R71, R71, 1.4426950216293334961 ;  /* 0x3fb8aa3b47477820 */ /* 0x000fe40000400000 */
[----:B------:R-:W-:Y:S02]  /*1b00*/  FFMA R78, R78, c[0x0][0x188], -R39 ;  /* 0x000062004e4e7a23 */ /* 0x000fe40000000827 */
[----:B--2---:R-:W-:Y:S01]  /*1b10*/  FADD R38, R48, R87 ;  /* 0x0000005730267221 */ /* 0x004fe20000000000 */
[----:B-1----:R-:W-:Y:S01]  /*1b20*/  HMMA.16816.F32 R40, R60, R52, R40 ;  /* 0x000000343c28723c */ /* 0x002fe20000001828 */
[----:B------:R-:W-:Y:S01]  /*1b30*/  FADD R37, R85, R10 ;  /* 0x0000000a55257221 */ /* 0x000fe20000000000 */
[----:B------:R-:W1:Y:S01]  /*1b40*/  MUFU.EX2 R11, R11 ;  /* 0x0000000b000b7308 */ /* 0x000e620000000800 */
[----:B------:R-:W-:-:S02]  /*1b50*/  FMUL R13, R76, 1.4426950216293334961 ;  /* 0x3fb8aa3b4c0d7820 */ /* 0x000fc40000400000 */
[----:B------:R-:W-:Y:S02]  /*1b60*/  FFMA R77, R77, c[0x0][0x188], -R36 ;  /* 0x000062004d4d7a23 */ /* 0x000fe40000000824 */
[----:B---3--:R-:W-:Y:S01]  /*1b70*/  F2FP.PACK_AB R61, R29, R48 ;  /* 0x000000301d3d723e */ /* 0x008fe200000000ff */
[----:B------:R-:W-:Y:S01]  /*1b80*/  FMUL R78, R78, 1.4426950216293334961 ;  /* 0x3fb8aa3b4e4e7820 */ /* 0x000fe20000400000 */
[C---:B------:R-:W-:Y:S01]  /*1b90*/  F2FP.PACK_AB R60, R86.reuse, R85 ;  /* 0x00000055563c723e */ /* 0x040fe200000000ff */
[----:B------:R2:W3:Y:S01]  /*1ba0*/  MUFU.EX2 R18, R71 ;  /* 0x0000004700127308 */ /* 0x0004e20000000800 */
[----:B------:R-:W-:Y:S02]  /*1bb0*/  FFMA R79, R79, c[0x0][0x188], -R39 ;  /* 0x000062004f4f7a23 */ /* 0x000fe40000000827 */
[----:B------:R-:W-:Y:S02]  /*1bc0*/  FADD R29, R29, R38 ;  /* 0x000000261d1d7221 */ /* 0x000fe40000000000 */
[----:B------:R-:W-:-:S02]  /*1bd0*/  FADD R86, R86, R37 ;  /* 0x0000002556567221 */ /* 0x000fc40000000000 */
[----:B------:R-:W-:Y:S01]  /*1be0*/  FFMA R74, R74, c[0x0][0x188], -R39 ;  /* 0x000062004a4a7a23 */ /* 0x000fe20000000827 */
[----:B------:R-:W1:Y:S01]  /*1bf0*/  MUFU.EX2 R12, R12 ;  /* 0x0000000c000c7308 */ /* 0x000e620000000800 */
[----:B0-----:R-:W-:Y:S01]  /*1c00*/  FMUL R16, R77, 1.4426950216293334961 ;  /* 0x3fb8aa3b4d107820 */ /* 0x001fe20000400000 */
[----:B----4-:R-:W-:Y:S01]  /*1c10*/  F2FP.PACK_AB R62, R56, R57 ;  /* 0x00000039383e723e */ /* 0x010fe200000000ff */
[----:B------:R-:W-:Y:S01]  /*1c20*/  FMUL R79, R79, 1.4426950216293334961 ;  /* 0x3fb8aa3b4f4f7820 */ /* 0x000fe20000400000 */
[----:B-----5:R-:W-:Y:S01]  /*1c30*/  F2FP.PACK_AB R63, R28, R20 ;  /* 0x000000141c3f723e */ /* 0x020fe200000000ff */
[----:B------:R-:W-:Y:S01]  /*1c40*/  FADD R29, R20, R29 ;  /* 0x0000001d141d7221 */ /* 0x000fe20000000000 */
[----:B--2---:R-:W0:Y:S01]  /*1c50*/  LDSM.16.M88.4 R68, [R119+0x1000] ;  /* 0x001000007744783b */ /* 0x004e220000000200 */
[----:B------:R-:W-:Y:S01]  /*1c60*/  FADD R57, R57, R86 ;  /* 0x0000005639397221 */ /* 0x000fe20000000000 */
[----:B------:R-:W2:Y:S01]  /*1c70*/  MUFU.EX2 R19, R78 ;  /* 0x0000004e00137308 */ /* 0x000ea20000000800 */
[----:B------:R-:W-:-:S02]  /*1c80*/  FMUL R10, R74, 1.4426950216293334961 ;  /* 0x3fb8aa3b4a0a7820 */ /* 0x000fc40000400000 */
[----:B------:R-:W-:Y:S02]  /*1c90*/  FFMA R75, R75, c[0x0][0x188], -R39 ;  /* 0x000062004b4b7a23 */ /* 0x000fe40000000827 */
[----:B------:R-:W-:-:S03]  /*1ca0*/  FFMA R73, R73, c[0x0][0x188], -R36 ;  /* 0x0000620049497a23 */ /* 0x000fc60000000824 */
[----:B------:R-:W4:Y:S01]  /*1cb0*/  MUFU.EX2 R13, R13 ;  /* 0x0000000d000d7308 */ /* 0x000f220000000800 */
[----:B------:R-:W-:Y:S02]  /*1cc0*/  FADD R28, R28, R29 ;  /* 0x0000001d1c1c7221 */ /* 0x000fe40000000000 */
[----:B------:R-:W-:Y:S02]  /*1cd0*/  FADD R56, R56, R57 ;  /* 0x0000003938387221 */ /* 0x000fe40000000000 */
[----:B------:R-:W-:-:S03]  /*1ce0*/  FMUL R37, R75, 1.4426950216293334961 ;  /* 0x3fb8aa3b4b257820 */ /* 0x000fc60000400000 */
[----:B------:R-:W5:Y:S01]  /*1cf0*/  MUFU.EX2 R52, R79 ;  /* 0x0000004f00347308 */ /* 0x000f620000000800 */
[----:B------:R-:W-:Y:S02]  /*1d00*/  FFMA R30, R30, c[0x0][0x188], -R39 ;  /* 0x000062001e1e7a23 */ /* 0x000fe40000000827 */
[----:B------:R-:W-:Y:S02]  /*1d10*/  FMUL R46, R73, 1.4426950216293334961 ;  /* 0x3fb8aa3b492e7820 */ /* 0x000fe40000400000 */
[----:B------:R-:W-:-:S03]  /*1d20*/  FADD R49, R21, R28 ;  /* 0x0000001c15317221 */ /* 0x000fc60000000000 */
[----:B------:R-:W0:Y:S01]  /*1d30*/  MUFU.EX2 R16, R16 ;  /* 0x0000001000107308 */ /* 0x000e220000000800 */
[----:B-1----:R-:W-:Y:S02]  /*1d40*/  FADD R29, R11, R56 ;  /* 0x000000380b1d7221 */ /* 0x002fe40000000000 */
[----:B------:R-:W-:Y:S02]  /*1d50*/  FFMA R31, R31, c[0x0][0x188], -R39 ;  /* 0x000062001f1f7a23 */ /* 0x000fe40000000827 */
[----:B------:R-:W-:-:S03]  /*1d60*/  FMUL R38, R30, 1.4426950216293334961 ;  /* 0x3fb8aa3b1e267820 */ /* 0x000fc60000400000 */
[----:B------:R-:W1:Y:S01]  /*1d70*/  MUFU.EX2 R10, R10 ;  /* 0x0000000a000a7308 */ /* 0x000e620000000800 */
[----:B---3--:R-:W-:Y:S02]  /*1d80*/  FADD R28, R18, R49 ;  /* 0x00000031121c7221 */ /* 0x008fe40000000000 */
[----:B------:R-:W-:-:S05]  /*1d90*/  FADD R20, R12, R29 ;  /* 0x0000001d0c147221 */ /* 0x000fca0000000000 */
[----:B------:R-:W3:Y:S01]  /*1da0*/  MUFU.EX2 R17, R17 ;  /* 0x0000001100117308 */ /* 0x000ee20000000800 */
[----:B------:R-:W-:Y:S02]  /*1db0*/  FMUL R44, R31, 1.4426950216293334961 ;  /* 0x3fb8aa3b1f2c7820 */ /* 0x000fe40000400000 */
[----:B--2---:R-:W-:-:S05]  /*1dc0*/  FADD R73, R19, R28 ;  /* 0x0000001c13497221 */ /* 0x004fca0000000000 */
[----:B------:R-:W2:Y:S01]  /*1dd0*/  MUFU.EX2 R37, R37 ;  /* 0x0000002500257308 */ /* 0x000ea20000000800 */
[----:B----4-:R-:W-:Y:S01]  /*1de0*/  FADD R53, R13, R20 ;  /* 0x000000140d357221 */ /* 0x010fe20000000000 */
[----:B------:R-:W-:Y:S06]  /*1df0*/  HMMA.16816.F32 R24, R60, R22, R24 ;  /* 0x000000163c18723c */ /* 0x000fec0000001818 */
[----:B------:R-:W4:Y:S01]  /*1e00*/  MUFU.EX2 R46, R46 ;  /* 0x0000002e002e7308 */ /* 0x000f220000000800 */
[----:B-----5:R-:W-:-:S07]  /*1e10*/  FADD R73, R52, R73 ;  /* 0x0000004934497221 */ /* 0x020fce0000000000 */
[----:B------:R-:W-:Y:S01]  /*1e20*/  MUFU.EX2 R72, R72 ;  /* 0x0000004800487308 */ /* 0x000fe20000000800 */
[----:B0-----:R-:W-:Y:S01]  /*1e30*/  FADD R20, R16, R53 ;  /* 0x0000003510147221 */ /* 0x001fe20000000000 */
[C---:B------:R-:W-:Y:S06]  /*1e40*/  HMMA.16816.F32 R32, R60.reuse, R58, R32 ;  /* 0x0000003a3c20723c */ /* 0x040fec0000001820 */
[----:B------:R-:W0:Y:S01]  /*1e50*/  MUFU.EX2 R38, R38 ;  /* 0x0000002600267308 */ /* 0x000e220000000800 */
[----:B-1----:R-:W-:Y:S01]  /*1e60*/  FADD R74, R10, R73 ;  /* 0x000000490a4a7221 */ /* 0x002fe20000000000 */
[----:B------:R-:W-:Y:S01]  /*1e70*/  HMMA.16816.F32 R64, R60, R50, R64 ;  /* 0x000000323c40723c */ /* 0x000fe20000001840 */
[----:B---3--:R-:W-:Y:S01]  /*1e80*/  FADD R53, R17, R20 ;  /* 0x0000001411357221 */ /* 0x008fe20000000000 */
[----:B------:R-:W-:Y:S04]  /*1e90*/  LDSM.16.M88.4 R56, [R119+0x1400] ;  /* 0x001400007738783b */ /* 0x000fe80000000200 */
[----:B------:R-:W1:Y:S01]  /*1ea0*/  MUFU.EX2 R44, R44 ;  /* 0x0000002c002c7308 */ /* 0x000e620000000800 */
[----:B--2---:R-:W-:Y:S01]  /*1eb0*/  FADD R23, R37, R74 ;  /* 0x0000004a25177221 */ /* 0x004fe20000000000 */
[----:B------:R-:W-:Y:S01]  /*1ec0*/  LDSM.16.M88.4 R48, [R119+0x1800] ;  /* 0x001800007730783b */ /* 0x000fe20000000200 */
[----:B----4-:R-:W-:-:S03]  /*1ed0*/  FADD R20, R46, R53 ;  /* 0x000000352e147221 */ /* 0x010fc60000000000 */
[----:B------:R-:W-:Y:S01]  /*1ee0*/  LDSM.16.M88.4 R28, [R119+0x1c00] ;  /* 0x001c0000771c783b */ /* 0x000fe20000000200 */
[----:B------:R-:W-:Y:S02]  /*1ef0*/  FADD R53, R47, R20 ;  /* 0x000000142f357221 */ /* 0x000fe40000000000 */
[----:B0-----:R-:W-:Y:S01]  /*1f00*/  FADD R23, R38, R23 ;  /* 0x0000001726177221 */ /* 0x001fe20000000000 */
[----:B------:R-:W-:Y:S01]  /*1f10*/  HMMA.16816.F32 R40, R60, R54, R40 ;  /* 0x000000363c28723c */ /* 0x000fe20000001828 */
[----:B------:R-:W-:-:S06]  /*1f20*/  FADD R53, R72, R53 ;  /* 0x0000003548357221 */ /* 0x000fcc0000000000 */
[----:B-1----:R-:W-:Y:S01]  /*1f30*/  FADD R54, R44, R23 ;  /* 0x000000172c367221 */ /* 0x002fe20000000000 */
[----:B------:R-:W0:Y:S04]  /*1f40*/  SHFL.BFLY PT, R55, R53, 0x2, 0x1f ;  /* 0x0c401f0035377f89 */ /* 0x000e2800000e0000 */
[----:B------:R-:W1:Y:S01]  /*1f50*/  SHFL.BFLY PT, R60, R54, 0x2, 0x1f ;  /* 0x0c401f00363c7f89 */ /* 0x000e6200000e0000 */
[----:B------:R-:W-:Y:S02]  /*1f60*/  F2FP.PACK_AB R20, R12, R11 ;  /* 0x0000000b0c14723e */ /* 0x000fe400000000ff */
[----:B------:R-:W-:Y:S02]  /*1f70*/  F2FP.PACK_AB R21, R18, R21 ;  /* 0x000000151215723e */ /* 0x000fe400000000ff */
[----:B------:R-:W-:-:S02]  /*1f80*/  F2FP.PACK_AB R22, R16, R13 ;  /* 0x0000000d1016723e */ /* 0x000fc400000000ff */
[----:B------:R-:W-:-:S07]  /*1f90*/  F2FP.PACK_AB R23, R52, R19 ;  /* 0x000000133417723e */ /* 0x000fce00000000ff */
[----:B------:R-:W-:Y:S01]  /*1fa0*/  HMMA.16816.F32 R32, R20, R68, R32 ;  /* 0x000000441420723c */ /* 0x000fe20000001820 */
[----:B0-----:R-:W-:Y:S02]  /*1fb0*/  FADD R55, R53, R55 ;  /* 0x0000003735377221 */ /* 0x001fe40000000000 */
[----:B-1----:R-:W-:-:S03]  /*1fc0*/  FADD R60, R54, R60 ;  /* 0x0000003c363c7221 */ /* 0x002fc60000000000 */
[----:B------:R-:W-:Y:S02]  /*1fd0*/  SHFL.BFLY PT, R12, R55, 0x1, 0x1f ;  /* 0x0c201f00370c7f89 */ /* 0x000fe400000e0000 */
[C---:B------:R-:W-:Y:S02]  /*1fe0*/  HMMA.16816.F32 R64, R20.reuse, R56, R64 ;  /* 0x000000381440723c */ /* 0x040fe40000001840 */
[----:B------:R-:W0:Y:S06]  /*1ff0*/  SHFL.BFLY PT, R11, R60, 0x1, 0x1f ;  /* 0x0c201f003c0b7f89 */ /* 0x000e2c00000e0000 */
[C---:B------:R-:W-:Y:S08]  /*2000*/  HMMA.16816.F32 R24, R20.reuse, R48, R24 ;  /* 0x000000301418723c */ /* 0x040ff00000001818 */
[----:B------:R-:W-:Y:S01]  /*2010*/  HMMA.16816.F32 R40, R20, R28, R40 ;  /* 0x0000001c1428723c */ /* 0x000fe20000001828 */
[----:B------:R-:W-:-:S04]  /*2020*/  IADD3 R3, R3, 0x40, RZ ;  /* 0x0000004003037810 */ /* 0x000fc80007ffe0ff */
[----:B------:R-:W-:Y:S02]  /*2030*/  ISETP.GE.AND P0, PT, R3, c[0x0][0x1d0], PT ;  /* 0x0000740003007a0c */ /* 0x000fe40003f06270 */
[----:B------:R-:W-:Y:S02]  /*2040*/  F2FP.PACK_AB R16, R46, R17 ;  /* 0x000000112e10723e */ /* 0x000fe400000000ff */
[----:B------:R-:W-:Y:S02]  /*2050*/  F2FP.PACK_AB R17, R37, R10 ;  /* 0x0000000a2511723e */ /* 0x000fe400000000ff */
[----:B------:R-:W-:Y:S02]  /*2060*/  F2FP.PACK_AB R18, R72, R47 ;  /* 0x0000002f4812723e */ /* 0x000fe400000000ff */
[----:B------:R-:W-:Y:S01]  /*2070*/  F2FP.PACK_AB R19, R44, R38 ;  /* 0x000000262c13723e */ /* 0x000fe200000000ff */
[----:B0-----:R-:W-:Y:S01]  /*2080*/  FADD R11, R60, R11 ;  /* 0x0000000b3c0b7221 */ /* 0x001fe20000000000 */
[----:B------:R-:W-:Y:S01]  /*2090*/  MOV R10, 0x40 ;  /* 0x00000040000a7802 */ /* 0x000fe20000000f00 */
[----:B------:R-:W-:-:S02]  /*20a0*/  FADD R12, R55, R12 ;  /* 0x0000000c370c7221 */ /* 0x000fc40000000000 */
[----:B------:R-:W-:Y:S02]  /*20b0*/  FFMA R8, R9, R8, R11 ;  /* 0x0000000809087223 */ /* 0x000fe4000000000b */
[----:B------:R-:W-:Y:S01]  /*20c0*/  HMMA.16816.F32 R32, R16, R70, R32 ;  /* 0x000000461020723c */ /* 0x000fe20000001820 */
[C---:B------:R-:W-:Y:S01]  /*20d0*/  IMAD R2, R10.reuse, c[0x0][0x1b4], R2 ;  /* 0x00006d000a027a24 */ /* 0x040fe200078e0202 */
[----:B------:R-:W-:Y:S01]  /*20e0*/  MOV R11, R39 ;  /* 0x00000027000b7202 */ /* 0x000fe20000000f00 */
[----:B------:R-:W-:Y:S01]  /*20f0*/  IMAD R5, R10, c[0x0][0x1a4], R5 ;  /* 0x000069000a057a24 */ /* 0x000fe200078e0205 */
[----:B------:R-:W-:Y:S01]  /*2100*/  MOV R10, R36 ;  /* 0x00000024000a7202 */ /* 0x000fe20000000f00 */
[----:B------:R-:W-:-:S03]  /*2110*/  FFMA R4, R45, R4, R12 ;  /* 0x000000042d047223 */ /* 0x000fc6000000000c */
[C---:B------:R-:W-:Y:S08]  /*2120*/  HMMA.16816.F32 R20, R16.reuse, R58, R64 ;  /* 0x0000003a1014723c */ /* 0x040ff00000001840 */
[C---:B------:R-:W-:Y:S08]  /*2130*/  HMMA.16816.F32 R24, R16.reuse, R50, R24 ;  /* 0x000000321018723c */ /* 0x040ff00000001818 */
[----:B------:R-:W-:Y:S01]  /*2140*/  HMMA.16816.F32 R40, R16, R30, R40 ;  /* 0x0000001e1028723c */ /* 0x000fe20000001828 */
[----:B------:R-:W-:Y:S01]  /*2150*/  @P0 CALL.REL.NOINC `(.L_x_0) ;  /* 0x0000001000000944 */ /* 0x000fe20003c00000 */
[----:B------:R-:W-:Y:S06]  /*2160*/  BRA `(.L_x_1) ;  /* 0xffffe9a000007947 */ /* 0x000fec000383ffff */
.L_x_0:
[C---:B------:R-:W-:Y:S01]  /*2170*/  LOP3.LUT R0, R121.reuse, 0xc0, RZ, 0xc0, !PT ;  /* 0x000000c079007812 */ /* 0x040fe200078ec0ff */
[----:B------:R-:W-:Y:S01]  /*2180*/  IMAD R3, R124, c[0x0][0x1c0], RZ ;  /* 0x000070007c037a24 */ /* 0x000fe200078e02ff */
[----:B------:R-:W-:Y:S01]  /*2190*/  MOV R15, R4 ;  /* 0x00000004000f7202 */ /* 0x000fe20000000f00 */
[----:B------:R-:W-:Y:S01]  /*21a0*/  IMAD R6, R118, c[0x0][0x1c4], RZ ;  /* 0x0000710076067a24 */ /* 0x000fe200078e02ff */
[----:B------:R-:W-:Y:S01]  /*21b0*/  ISETP.NE.U32.AND P0, PT, R0, RZ, PT ;  /* 0x000000ff0000720c */ /* 0x000fe20003f05070 */
[----:B------:R-:W-:Y:S01]  /*21c0*/  BAR.SYNC.DEFER_BLOCKING 0x0 ;  /* 0x0000000000007b1d */ /* 0x000fe20000010000 */
[----:B------:R-:W-:-:S02]  /*21d0*/  SHF.L.U32 R0, R121, 0x4, RZ ;  /* 0x0000000479007819 */ /* 0x000fc400000006ff */
[C---:B------:R-:W-:Y:S02]  /*21e0*/  FSETP.GEU.AND P2, PT, R15.reuse, 1.175494350822287508e-38, PT ;  /* 0x008000000f00780b */ /* 0x040fe40003f4e000 */
[----:B------:R-:W-:Y:S02]  /*21f0*/  LOP3.LUT R0, R0, 0x30, RZ, 0xc0, !PT ;  /* 0x0000003000007812 */ /* 0x000fe400078ec0ff */
[----:B------:R-:W-:Y:S02]  /*2200*/  SHF.R.S32.HI R5, RZ, 0x2, R121 ;  /* 0x00000002ff057819 */ /* 0x000fe40000011479 */
[----:B------:R-:W-:Y:S01]  /*2210*/  LOP3.LUT R13, R0, 0x380, R123, 0xf8, !PT ;  /* 0x00000380000d7812 */ /* 0x000fe200078ef87b */
[----:B------:R-:W-:Y:S01]  /*2220*/  FMUL R0, R15, 8388608 ;  /* 0x4b0000000f007820 */ /* 0x000fe20000400000 */
[----:B------:R-:W-:Y:S02]  /*2230*/  LOP3.LUT R125, R125, 0x440, RZ, 0xc0, !PT ;  /* 0x000004407d7d7812 */ /* 0x000fe400078ec0ff */
[----:B------:R-:W-:-:S02]  /*2240*/  SHF.L.U32 R4, R121, 0x2, RZ ;  /* 0x0000000279047819 */ /* 0x000fc400000006ff */
[----:B------:R-:W-:Y:S02]  /*2250*/  FSEL R0, R0, R15, !P2 ;  /* 0x0000000f00007208 */ /* 0x000fe40005000000 */
[----:B------:R-:W-:Y:S02]  /*2260*/  SGXT R5, R5, 0x1 ;  /* 0x000000010505781a */ /* 0x000fe40000000200 */
[----:B------:R-:W-:Y:S02]  /*2270*/  IADD3 R2, R0, -0x3f3504f3, RZ ;  /* 0xc0cafb0d00027810 */ /* 0x000fe40007ffe0ff */
[----:B------:R-:W-:Y:S02]  /*2280*/  LOP3.LUT R125, R125, 0x1f8, R4, 0x78, !PT ;  /* 0x000001f87d7d7812 */ /* 0x000fe400078e7804 */
[----:B------:R-:W-:Y:S02]  /*2290*/  LOP3.LUT R7, R2, 0xff800000, RZ, 0xc0, !PT ;  /* 0xff80000002077812 */ /* 0x000fe400078ec0ff */
[----:B------:R-:W-:-:S02]  /*22a0*/  LOP3.LUT R12, R4, 0xc0, RZ, 0xc0, !PT ;  /* 0x000000c0040c7812 */ /* 0x000fc400078ec0ff */
[----:B------:R-:W-:Y:S02]  /*22b0*/  LOP3.LUT R4, R5, 0x440, RZ, 0xc0, !PT ;  /* 0x0000044005047812 */ /* 0x000fe400078ec0ff */
[----:B------:R-:W0:Y:S01]  /*22c0*/  I2F R5, R7 ;  /* 0x0000000700057306 */ /* 0x000e220000201400 */
[----:B------:R-:W-:Y:S02]  /*22d0*/  SHF.R.U32.HI R11, RZ, 0x1, R121 ;  /* 0x00000001ff0b7819 */ /* 0x000fe40000011679 */
[C---:B------:R-:W-:Y:S02]  /*22e0*/  SHF.L.U32 R2, R3.reuse, 0x1, RZ ;  /* 0x0000000103027819 */ /* 0x040fe400000006ff */
[----:B------:R-:W-:Y:S01]  /*22f0*/  LOP3.LUT R11, R4, 0x40, R11, 0x78, !PT ;  /* 0x00000040040b7812 */ /* 0x000fe200078e780b */
[----:B------:R-:W-:Y:S01]  /*2300*/  IMAD.HI R4, R3, 0x2, RZ ;  /* 0x0000000203047827 */ /* 0x000fe200078e02ff */
[C---:B------:R-:W-:Y:S02]  /*2310*/  SHF.L.U32 R9, R6.reuse, 0x1, RZ ;  /* 0x0000000106097819 */ /* 0x040fe400000006ff */
[----:B------:R-:W-:Y:S01]  /*2320*/  FSETP.GT.AND P1, PT, |R15|, 8.50705917302346158658e+37, PT ;  /* 0x7e8000000f00780b */ /* 0x000fe20003f24200 */
[----:B------:R-:W-:Y:S01]  /*2330*/  IMAD.HI R3, R6, 0x2, RZ ;  /* 0x0000000206037827 */ /* 0x000fe200078e02ff */
[----:B------:R-:W-:-:S02]  /*2340*/  FSEL R6, RZ, -23, P2 ;  /* 0xc1b80000ff067808 */ /* 0x000fc40001000000 */
[----:B------:R-:W-:Y:S02]  /*2350*/  MOV R28, R8 ;  /* 0x00000008001c7202 */ /* 0x000fe40000000f00 */
[----:B------:R-:W-:Y:S01]  /*2360*/  IADD3 R2, P3, P4, R9, c[0x0][0x178], R2 ;  /* 0x00005e0009027a10 */ /* 0x000fe20007c7e002 */
[----:B0-----:R-:W-:Y:S01]  /*2370*/  FFMA.FTZ R6, R5, 1.1920928955078125e-07, R6 ;  /* 0x3400000005067823 */ /* 0x001fe20000010006 */
[----:B------:R-:W-:Y:S01]  /*2380*/  FSETP.GEU.AND P2, PT, |R15|, 1.175494350822287508e-38, PT ;  /* 0x008000000f00780b */ /* 0x000fe20003f4e200 */
[C---:B------:R-:W-:Y:S01]  /*2390*/  FMUL R5, R28.reuse, 8388608 ;  /* 0x4b0000001c057820 */ /* 0x040fe20000400000 */
[----:B------:R-:W-:Y:S02]  /*23a0*/  SHF.R.S32.HI R10, RZ, 0x3, R121 ;  /* 0x00000003ff0a7819 */ /* 0x000fe40000011479 */
[----:B------:R-:W-:Y:S01]  /*23b0*/  IADD3.X R4, R3, c[0x0][0x17c], R4, P3, P4 ;  /* 0x00005f0003047a10 */ /* 0x000fe20001fe8404 */
[----:B------:R-:W-:Y:S01]  /*23c0*/  @P1 FMUL R15, R15, 0.25 ;  /* 0x3e8000000f0f1820 */ /* 0x000fe20000400000 */
[----:B------:R-:W-:Y:S01]  /*23d0*/  FSETP.GEU.AND P4, PT, R28, 1.175494350822287508e-38, PT ;  /* 0x008000001c00780b */ /* 0x000fe20003f8e000 */
[----:B------:R-:W-:Y:S01]  /*23e0*/  @P1 FMUL R24, R24, 0.25 ;  /* 0x3e80000018181820 */ /* 0x000fe20000400000 */
[----:B------:R-:W-:Y:S01]  /*23f0*/  SGXT R10, R10, 0x1 ;  /* 0x000000010a0a781a */ /* 0x000fe20000000200 */
[----:B------:R-:W-:Y:S01]  /*2400*/  @P1 FMUL R41, R41, 0.25 ;  /* 0x3e80000029291820 */ /* 0x000fe20000400000 */
[----:B------:R-:W-:Y:S01]  /*2410*/  FSEL R5, R5, R28, !P4 ;  /* 0x0000001c05057208 */ /* 0x000fe20006000000 */
[----:B------:R-:W-:Y:S01]  /*2420*/  @P1 FMUL R40, R40, 0.25 ;  /* 0x3e80000028281820 */ /* 0x000fe20000400000 */
[----:B------:R-:W-:Y:S01]  /*2430*/  LOP3.LUT R10, R13, 0x808, R10, 0xf8, !PT ;  /* 0x000008080d0a7812 */ /* 0x000fe200078ef80a */
[----:B------:R-:W-:Y:S01]  /*2440*/  @!P2 FMUL R15, R15, 16777216 ;  /* 0x4b8000000f0fa820 */ /* 0x000fe20000400000 */
[----:B------:R-:W-:Y:S01]  /*2450*/  IADD3 R8, R5, -0x3f3504f3, RZ ;  /* 0xc0cafb0d05087810 */ /* 0x000fe20007ffe0ff */
[----:B------:R-:W-:Y:S01]  /*2460*/  @!P2 FMUL R24, R24, 16777216 ;  /* 0x4b8000001818a820 */ /* 0x000fe20000400000 */
[----:B------:R-:W-:Y:S01]  /*2470*/  MOV R30, R26 ;  /* 0x0000001a001e7202 */ /* 0x000fe20000000f00 */
[----:B------:R-:W-:Y:S01]  /*2480*/  @P1 FMUL R25, R25, 0.25 ;  /* 0x3e80000019191820 */ /* 0x000fe20000400000 */
[----:B------:R-:W-:Y:S01]  /*2490*/  LOP3.LUT R26, R10, R11, RZ, 0xfc, !PT ;  /* 0x0000000b0a1a7212 */ /* 0x000fe200078efcff */
[----:B------:R-:W-:Y:S01]  /*24a0*/  @P1 FMUL R21, R21, 0.25 ;  /* 0x3e80000015151820 */ /* 0x000fe20000400000 */
[----:B------:R-:W-:Y:S01]  /*24b0*/  FSETP.GT.AND P3, PT, |R28|, 8.50705917302346158658e+37, PT ;  /* 0x7e8000001c00780b */ /* 0x000fe20003f64200 */
[----:B------:R-:W0:Y:S01]  /*24c0*/  MUFU.RCP R11, R15 ;  /* 0x0000000f000b7308 */ /* 0x000e220000001000 */
[----:B------:R-:W-:Y:S01]  /*24d0*/  LOP3.LUT R10, R8, 0xff800000, RZ, 0xc0, !PT ;  /* 0xff800000080a7812 */ /* 0x000fe200078ec0ff */
[----:B------:R-:W-:Y:S01]  /*24e0*/  @P1 FMUL R20, R20, 0.25 ;  /* 0x3e80000014141820 */ /* 0x000fe20000400000 */
[----:B------:R-:W-:Y:S01]  /*24f0*/  FSETP.GEU.AND P5, PT, |R28|, 1.175494350822287508e-38, PT ;  /* 0x008000001c00780b */ /* 0x000fe20003fae200 */
[----:B------:R-:W-:Y:S01]  /*2500*/  @P1 FMUL R33, R33, 0.25 ;  /* 0x3e80000021211820 */ /* 0x000fe20000400000 */
[----:B------:R-:W-:Y:S01]  /*2510*/  FSEL R8, RZ, -23, P4 ;  /* 0xc1b80000ff087808 */ /* 0x000fe20002000000 */
[----:B------:R-:W-:Y:S01]  /*2520*/  @!P2 FMUL R41, R41, 16777216 ;  /* 0x4b8000002929a820 */ /* 0x000fe20000400000 */
[----:B------:R-:W-:Y:S01]  /*2530*/  MOV R18, R32 ;  /* 0x0000002000127202 */ /* 0x000fe20000000f00 */
[----:B------:R-:W1:Y:S01]  /*2540*/  I2F R9, R10 ;  /* 0x0000000a00097306 */ /* 0x000e620000201400 */
[----:B------:R-:W-:Y:S01]  /*2550*/  LOP3.LUT R123, R123, 0x38, RZ, 0xc0, !PT ;  /* 0x000000387b7b7812 */ /* 0x000fe200078ec0ff */
[----:B------:R-:W-:Y:S01]  /*2560*/  @!P2 FMUL R40, R40, 16777216 ;  /* 0x4b8000002828a820 */ /* 0x000fe20000400000 */
[----:B------:R-:W-:Y:S01]  /*2570*/  MOV R38, R34 ;  /* 0x0000002200267202 */ /* 0x000fe20000000f00 */
[----:B------:R-:W-:Y:S01]  /*2580*/  @P3 FMUL R28, R28, 0.25 ;  /* 0x3e8000001c1c3820 */ /* 0x000fe20000400000 */
[----:B------:R-:W-:Y:S01]  /*2590*/  MOV R34, R22 ;  /* 0x0000001600227202 */ /* 0x000fe20000000f00 */
[----:B------:R-:W-:Y:S01]  /*25a0*/  @P1 FMUL R18, R18, 0.25 ;  /* 0x3e80000012121820 */ /* 0x000fe20000400000 */
[----:B------:R-:W-:Y:S01]  /*25b0*/  MOV R32, R23 ;  /* 0x0000001700207202 */ /* 0x000fe20000000f00 */
[----:B------:R-:W-:Y:S01]  /*25c0*/  @!P5 FMUL R28, R28, 16777216 ;  /* 0x4b8000001c1cd820 */ /* 0x000fe20000400000 */
[----:B------:R-:W-:Y:S01]  /*25d0*/  IADD3 R12, R123, R12, RZ ;  /* 0x0000000c7b0c7210 */ /* 0x000fe20007ffe0ff */
[----:B0-----:R-:W-:Y:S01]  /*25e0*/  FMUL R14, R11, R24 ;  /* 0x000000180b0e7220 */ /* 0x001fe20000400000 */
[----:B------:R-:W-:Y:S01]  /*25f0*/  LOP3.LUT R121, R121, 0x8, RZ, 0xc0, !PT ;  /* 0x0000000879797812 */ /* 0x000fe200078ec0ff */
[----:B------:R-:W-:Y:S01]  /*2600*/  @!P2 FMUL R25, R25, 16777216 ;  /* 0x4b8000001919a820 */ /* 0x000fe20000400000 */
[----:B------:R-:W-:Y:S01]  /*2610*/  IADD3 R7, R0, -R7, RZ ;  /* 0x8000000700077210 */ /* 0x000fe20007ffe0ff */
[----:B------:R-:W-:Y:S01]  /*2620*/  @!P2 FMUL R21, R21, 16777216 ;  /* 0x4b8000001515a820 */ /* 0x000fe20000400000 */
[----:B------:R-:W-:Y:S01]  /*2630*/  LEA.HI R3, R121, R12, RZ, 0x1f ;  /* 0x0000000c79037211 */ /* 0x000fe200078ff8ff */
[----:B-1----:R-:W-:Y:S01]  /*2640*/  FFMA.FTZ R24, R9, 1.1920928955078125e-07, R8 ;  /* 0x3400000009187823 */ /* 0x002fe20000010008 */
[C---:B------:R-:W-:Y:S01]  /*2650*/  IADD3 R10, R5.reuse, -R10, RZ ;  /* 0x8000000a050a7210 */ /* 0x040fe20007ffe0ff */
[----:B------:R-:W0:Y:S01]  /*2660*/  MUFU.RCP R9, R28 ;  /* 0x0000001c00097308 */ /* 0x000e220000001000 */
[----:B------:R-:W-:Y:S01]  /*2670*/  @!P2 FMUL R20, R20, 16777216 ;  /* 0x4b8000001414a820 */ /* 0x000fe20000400000 */
[----:B------:R-:W-:Y:S01]  /*2680*/  ISETP.GE.U32.AND P1, PT, R5, 0x7f800000, PT ;  /* 0x7f8000000500780c */ /* 0x000fe20003f26070 */
[----:B------:R-:W-:Y:S01]  /*2690*/  @!P2 FMUL R18, R18, 16777216 ;  /* 0x4b8000001212a820 */ /* 0x000fe20000400000 */
[----:B------:R-:W-:Y:S01]  /*26a0*/  LOP3.LUT R122, R122, 0xf8, RZ, 0xc0, !PT ;  /* 0x000000f87a7a7812 */ /* 0x000fe200078ec0ff */
[----:B------:R-:W-:Y:S01]  /*26b0*/  @!P2 FMUL R33, R33, 16777216 ;  /* 0x4b8000002121a820 */ /* 0x000fe20000400000 */
[----:B------:R-:W-:Y:S01]  /*26c0*/  ISETP.GE.U32.AND P2, PT, R0, 0x7f800000, PT ;  /* 0x7f8000000000780c */ /* 0x000fe20003f46070 */
[----:B------:R-:W-:-:S02]  /*26d0*/  @P3 FMUL R43, R43, 0.25 ;  /* 0x3e8000002b2b3820 */ /* 0x000fc40000400000 */
[----:B------:R-:W-:Y:S02]  /*26e0*/  @P3 FMUL R42, R42, 0.25 ;  /* 0x3e8000002a2a3820 */ /* 0x000fe40000400000 */
[----:B------:R-:W-:Y:S02]  /*26f0*/  @P3 FMUL R27, R27, 0.25 ;  /* 0x3e8000001b1b3820 */ /* 0x000fe40000400000 */
[----:B------:R-:W-:Y:S02]  /*2700*/  @P3 FMUL R30, R30, 0.25 ;  /* 0x3e8000001e1e3820 */ /* 0x000fe40000400000 */
[----:B------:R-:W-:Y:S02]  /*2710*/  @P3 FMUL R32, R32, 0.25 ;  /* 0x3e80000020203820 */ /* 0x000fe40000400000 */
[----:B------:R-:W-:Y:S02]  /*2720*/  @P3 FMUL R34, R34, 0.25 ;  /* 0x3e80000022223820 */ /* 0x000fe40000400000 */
[----:B------:R-:W-:-:S02]  /*2730*/  @P3 FMUL R35, R35, 0.25 ;  /* 0x3e80000023233820 */ /* 0x000fc40000400000 */
[C---:B------:R-:W-:Y:S02]  /*2740*/  FMUL R12, R11.reuse, R41 ;  /* 0x000000290b0c7220 */ /* 0x040fe40000400000 */
[C---:B------:R-:W-:Y:S01]  /*2750*/  FMUL R13, R11.reuse, R40 ;  /* 0x000000280b0d7220 */ /* 0x040fe20000400000 */
[----:B------:R-:W-:Y:S01]  /*2760*/  MOV R40, 0x3dc6b27f ;  /* 0x3dc6b27f00287802 */ /* 0x000fe20000000f00 */
[C---:B------:R-:W-:Y:S02]  /*2770*/  FMUL R15, R11.reuse, R25 ;  /* 0x000000190b0f7220 */ /* 0x040fe40000400000 */
[C---:B------:R-:W-:Y:S02]  /*2780*/  FMUL R17, R11.reuse, R20 ;  /* 0x000000140b117220 */ /* 0x040fe40000400000 */
[C---:B------:R-:W-:Y:S01]  /*2790*/  FMUL R18, R11.reuse, R18 ;  /* 0x000000120b127220 */ /* 0x040fe20000400000 */
[----:B------:R-:W-:Y:S01]  /*27a0*/  F2FP.PACK_AB R23, R12, R15 ;  /* 0x0000000f0c17723e */ /* 0x000fe200000000ff */
[----:B------:R-:W-:Y:S01]  /*27b0*/  FMUL R16, R11, R21 ;  /* 0x000000150b107220 */ /* 0x000fe20000400000 */
[----:B------:R-:W-:Y:S01]  /*27c0*/  F2FP.PACK_AB R21, R13, R14 ;  /* 0x0000000e0d15723e */ /* 0x000fe200000000ff */
[----:B------:R-:W-:Y:S01]  /*27d0*/  @P3 FMUL R38, R38, 0.25 ;  /* 0x3e80000026263820 */ /* 0x000fe20000400000 */
[----:B------:R-:W-:Y:S01]  /*27e0*/  F2FP.PACK_AB R20, R17, R18 ;  /* 0x000000121114723e */ /* 0x000fe200000000ff */
[----:B------:R-:W-:-:S02]  /*27f0*/  FMUL R11, R11, R33 ;  /* 0x000000210b0b7220 */ /* 0x000fc40000400000 */
[----:B------:R-:W-:Y:S02]  /*2800*/  @!P5 FMUL R43, R43, 16777216 ;  /* 0x4b8000002b2bd820 */ /* 0x000fe40000400000 */
[----:B------:R-:W-:Y:S01]  /*2810*/  @!P5 FMUL R42, R42, 16777216 ;  /* 0x4b8000002a2ad820 */ /* 0x000fe20000400000 */
[----:B------:R-:W-:Y:S01]  /*2820*/  F2FP.PACK_AB R22, R16, R11 ;  /* 0x0000000b1016723e */ /* 0x000fe200000000ff */
[----:B------:R-:W-:Y:S01]  /*2830*/  @!P5 FMUL R27, R27, 16777216 ;  /* 0x4b8000001b1bd820 */ /* 0x000fe20000400000 */
[----:B------:R1:W-:Y:S01]  /*2840*/  STS.64 [R125], R20 ;  /* 0x000000147d007388 */ /* 0x0003e20000000a00 */
[----:B------:R-:W-:Y:S02]  /*2850*/  @!P5 FMUL R30, R30, 16777216 ;  /* 0x4b8000001e1ed820 */ /* 0x000fe40000400000 */
[----:B------:R-:W-:Y:S01]  /*2860*/  @!P5 FMUL R32, R32, 16777216 ;  /* 0x4b8000002020d820 */ /* 0x000fe20000400000 */
[----:B------:R2:W-:Y:S01]  /*2870*/  STS.64 [R125+0x200], R22 ;  /* 0x000200167d007388 */ /* 0x0005e20000000a00 */
[----:B------:R-:W-:-:S02]  /*2880*/  @!P5 FMUL R34, R34, 16777216 ;  /* 0x4b8000002222d820 */ /* 0x000fc40000400000 */
[----:B------:R-:W-:Y:S02]  /*2890*/  @!P5 FMUL R35, R35, 16777216 ;  /* 0x4b8000002323d820 */ /* 0x000fe40000400000 */
[----:B------:R-:W-:Y:S02]  /*28a0*/  @!P5 FMUL R38, R38, 16777216 ;  /* 0x4b8000002626d820 */ /* 0x000fe40000400000 */
[C---:B0-----:R-:W-:Y:S01]  /*28b0*/  FMUL R11, R9.reuse, R43 ;  /* 0x0000002b090b7220 */ /* 0x041fe20000400000 */
[----:B-1----:R-:W-:Y:S01]  /*28c0*/  LOP3.LUT R20, R26, 0x8, RZ, 0x3c, !PT ;  /* 0x000000081a147812 */ /* 0x002fe200078e3cff */
[C---:B------:R-:W-:Y:S02]  /*28d0*/  FMUL R12, R9.reuse, R42 ;  /* 0x0000002a090c7220 */ /* 0x040fe40000400000 */
[C---:B------:R-:W-:Y:S01]  /*28e0*/  FMUL R14, R9.reuse, R27 ;  /* 0x0000001b090e7220 */ /* 0x040fe20000400000 */
[----:B--2---:R-:W-:Y:S01]  /*28f0*/  MOV R22, c[0x0][0x1c8] ;  /* 0x0000720000167a02 */ /* 0x004fe20000000f00 */
[C---:B------:R-:W-:Y:S01]  /*2900*/  FMUL R13, R9.reuse, R30 ;  /* 0x0000001e090d7220 */ /* 0x040fe20000400000 */
[----:B------:R-:W-:Y:S01]  /*2910*/  @P2 MOV R27, 0x7f800000 ;  /* 0x7f800000001b2802 */ /* 0x000fe20000000f00 */
[----:B------:R-:W-:Y:S01]  /*2920*/  FMUL R15, R9, R32 ;  /* 0x00000020090f7220 */ /* 0x000fe20000400000 */
[----:B------:R-:W-:Y:S01]  /*2930*/  F2FP.PACK_AB R19, R11, R14 ;  /* 0x0000000e0b13723e */ /* 0x000fe200000000ff */
[C---:B------:R-:W-:Y:S01]  /*2940*/  FMUL R16, R9.reuse, R34 ;  /* 0x0000002209107220 */ /* 0x040fe20000400000 */
[----:B------:R-:W-:Y:S01]  /*2950*/  F2FP.PACK_AB R17, R12, R13 ;  /* 0x0000000d0c11723e */ /* 0x000fe200000000ff */
[----:B------:R-:W-:Y:S01]  /*2960*/  FMUL R18, R9, R35 ;  /* 0x0000002309127220 */ /* 0x000fe20000400000 */
[----:B------:R-:W-:Y:S01]  /*2970*/  LOP3.LUT R12, R125, 0x8, RZ, 0x3c, !PT ;  /* 0x000000087d0c7812 */ /* 0x000fe200078e3cff */
[----:B------:R-:W-:-:S02]  /*2980*/  FMUL R9, R9, R38 ;  /* 0x0000002609097220 */ /* 0x000fc40000400000 */
[----:B------:R-:W-:Y:S01]  /*2990*/  FADD R7, R7, -1 ;  /* 0xbf80000007077421 */ /* 0x000fe20000000000 */
[----:B------:R-:W-:Y:S01]  /*29a0*/  F2FP.PACK_AB R18, R15, R18 ;  /* 0x000000120f12723e */ /* 0x000fe200000000ff */
[----:B------:R-:W-:Y:S01]  /*29b0*/  FADD R25, R10, -1 ;  /* 0xbf8000000a197421 */ /* 0x000fe20000000000 */
[----:B------:R-:W-:Y:S01]  /*29c0*/  F2FP.PACK_AB R16, R16, R9 ;  /* 0x000000091010723e */ /* 0x000fe200000000ff */
[-C--:B------:R-:W-:Y:S02]  /*29d0*/  FFMA.FTZ R8, R7, R40.reuse, -0.16845393180847167969 ;  /* 0xbe2c7f3007087423 */ /* 0x080fe40000010028 */
[----:B------:R-:W-:Y:S01]  /*29e0*/  STS.64 [R12+0xa00], R18 ;  /* 0x000a00120c007388 */ /* 0x000fe20000000a00 */
[----:B------:R-:W-:Y:S02]  /*29f0*/  FFMA.FTZ R10, R25, R40, -0.16845393180847167969 ;  /* 0xbe2c7f30190a7423 */ /* 0x000fe40000010028 */
[----:B------:R-:W-:Y:S01]  /*2a00*/  FFMA.FTZ R8, R7, R8, 0.1716887056827545166 ;  /* 0x3e2fcf2a07087423 */ /* 0x000fe20000010008 */
[----:B------:R0:W-:Y:S01]  /*2a10*/  STS.64 [R12+0x800], R16 ;  /* 0x000800100c007388 */ /* 0x0001e20000000a00 */
[----:B------:R-:W-:-:S02]  /*2a20*/  FFMA.FTZ R10, R25, R10, 0.1716887056827545166 ;  /* 0x3e2fcf2a190a7423 */ /* 0x000fc4000001000a */
[----:B------:R-:W-:Y:S01]  /*2a30*/  FFMA.FTZ R8, R7, R8, -0.17900948226451873779 ;  /* 0xbe374e4307087423 */ /* 0x000fe20000010008 */
[----:B------:R-:W-:Y:S01]  /*2a40*/  BAR.SYNC.DEFER_BLOCKING 0x0 ;  /* 0x0000000000007b1d */ /* 0x000fe20000010000 */
[----:B------:R-:W-:Y:S02]  /*2a50*/  FFMA.FTZ R10, R25, R10, -0.17900948226451873779 ;  /* 0xbe374e43190a7423 */ /* 0x000fe4000001000a */
[C---:B------:R-:W-:Y:S02]  /*2a60*/  FFMA.FTZ R8, R7.reuse, R8, 0.20512372255325317383 ;  /* 0x3e520bf407087423 */ /* 0x040fe40000010008 */
[----:B------:R-:W-:Y:S02]  /*2a70*/  IMAD R9, R120, c[0x0][0x1c8], RZ ;  /* 0x0000720078097a24 */ /* 0x000fe400078e02ff */
[----:B------:R-:W-:Y:S02]  /*2a80*/  FFMA.FTZ R8, R7, R8, -0.24046532809734344482 ;  /* 0xbe763c8b07087423 */ /* 0x000fe40000010008 */
[----:B------:R-:W-:Y:S01]  /*2a90*/  FFMA.FTZ R10, R25, R10, 0.20512372255325317383 ;  /* 0x3e520bf4190a7423 */ /* 0x000fe2000001000a */
[----:B------:R-:W-:Y:S01]  /*2aa0*/  LEA R11, R22, R9, 0x2 ;  /* 0x00000009160b7211 */ /* 0x000fe200078e10ff */
[----:B------:R-:W-:-:S02]  /*2ab0*/  FFMA.FTZ R8, R7, R8, 0.28857114911079406738 ;  /* 0x3e93bf9907087423 */ /* 0x000fc40000010008 */
[----:B0-----:R-:W-:Y:S01]  /*2ac0*/  FFMA.FTZ R12, R25, R10, -0.24046532809734344482 ;  /* 0xbe763c8b190c7423 */ /* 0x001fe2000001000a */
[C---:B------:R-:W-:Y:S01]  /*2ad0*/  LEA R13, R22.reuse, R11, 0x2 ;  /* 0x0000000b160d7211 */ /* 0x040fe200078e10ff */
[----:B------:R-:W-:Y:S01]  /*2ae0*/  FFMA.FTZ R8, R7, R8, -0.36067417263984680176 ;  /* 0xbeb8aa4907087423 */ /* 0x000fe20000010008 */
[----:B------:R-:W-:Y:S01]  /*2af0*/  LEA R10, P4, R11, R2, 0x1 ;  /* 0x000000020b0a7211 */ /* 0x000fe200078808ff */
[----:B------:R-:W-:Y:S01]  /*2b00*/  FFMA.FTZ R14, R25, R12, 0.28857114911079406738 ;  /* 0x3e93bf99190e7423 */ /* 0x000fe2000001000c */
[C---:B------:R-:W-:Y:S01]  /*2b10*/  LEA R15, R22.reuse, R13, 0x2 ;  /* 0x0000000d160f7211 */ /* 0x040fe200078e10ff */
[----:B------:R-:W-:Y:S01]  /*2b20*/  FFMA.FTZ R8, R7, R8, 0.48089820146560668945 ;  /* 0x3ef6384a07087423 */ /* 0x000fe20000010008 */
[----:B------:R-:W-:Y:S01]  /*2b30*/  LEA.HI.X.SX32 R11, R11, R4, 0x1, P4 ;  /* 0x000000040b0b7211 */ /* 0x000fe200020f0eff */
[----:B------:R-:W-:Y:S01]  /*2b40*/  FFMA.FTZ R14, R25, R14, -0.36067417263984680176 ;  /* 0xbeb8aa49190e7423 */ /* 0x000fe2000001000e */
[C---:B------:R-:W-:Y:S01]  /*2b50*/  LEA R17, R22.reuse, R15, 0x2 ;  /* 0x0000000f16117211 */ /* 0x040fe200078e10ff */
[----:B------:R-:W-:Y:S01]  /*2b60*/  FFMA.FTZ R8, R7, R8, -0.72134751081466674805 ;  /* 0xbf38aa3b07087423 */ /* 0x000fe20000010008 */
[----:B------:R0:W1:Y:S01]  /*2b70*/  LDS.64 R28, [R26] ;  /* 0x000000001a1c7984 */ /* 0x0000620000000a00 */
[----:B------:R-:W-:Y:S01]  /*2b80*/  FFMA.FTZ R18, R25, R14, 0.48089820146560668945 ;  /* 0x3ef6384a19127423 */ /* 0x000fe2000001000e */
[C---:B------:R-:W-:Y:S01]  /*2b90*/  LEA R19, R22.reuse, R17, 0x2 ;  /* 0x0000001116137211 */ /* 0x040fe200078e10ff */
[----:B------:R-:W-:Y:S01]  /*2ba0*/  FMUL R8, R7, R8 ;  /* 0x0000000807087220 */ /* 0x000fe20000400000 */
[----:B------:R2:W3:Y:S01]  /*2bb0*/  LDS.64 R30, [R20] ;  /* 0x00000000141e7984 */ /* 0x0004e20000000a00 */
[----:B------:R-:W-:Y:S01]  /*2bc0*/  FFMA.FTZ R18, R25, R18, -0.72134751081466674805 ;  /* 0xbf38aa3b19127423 */ /* 0x000fe20000010012 */
[C---:B------:R-:W-:Y:S01]  /*2bd0*/  LEA R21, R22.reuse, R19, 0x2 ;  /* 0x0000001316157211 */ /* 0x040fe200078e10ff */
[----:B------:R-:W-:Y:S01]  /*2be0*/  FMUL R8, R7, R8 ;  /* 0x0000000807087220 */ /* 0x000fe20000400000 */
[----:B------:R-:W-:Y:S01]  /*2bf0*/  LEA R12, P5, R13, R2, 0x1 ;  /* 0x000000020d0c7211 */ /* 0x000fe200078a08ff */
[----:B0-----:R-:W-:Y:S01]  /*2c00*/  FMUL R26, R25, R18 ;  /* 0x00000012191a7220 */ /* 0x001fe20000400000 */
[-C--:B------:R-:W-:Y:S01]  /*2c10*/  LEA R16, P4, R17, R2.reuse, 0x1 ;  /* 0x0000000211107211 */ /* 0x080fe200078808ff */
[----:B------:R-:W-:Y:S01]  /*2c20*/  FFMA.FTZ R7, R7, 1.4426950216293334961, R8 ;  /* 0x3fb8aa3b07077823 */ /* 0x000fe20000010008 */
[----:B------:R-:W-:Y:S01]  /*2c30*/  LEA R8, P3, R9, R2, 0x1 ;  /* 0x0000000209087211 */ /* 0x000fe200078608ff */
[----:B------:R-:W-:Y:S01]  /*2c40*/  FMUL R26, R25, R26 ;  /* 0x0000001a191a7220 */ /* 0x000fe20000400000 */
[----:B------:R-:W-:Y:S01]  /*2c50*/  LEA R23, R22, R21, 0x2 ;  /* 0x0000001516177211 */ /* 0x000fe200078e10ff */
[----:B------:R-:W-:Y:S01]  /*2c60*/  FADD R6, R6, R7 ;  /* 0x0000000706067221 */ /* 0x000fe20000000000 */
[----:B------:R-:W-:Y:S01]  /*2c70*/  LEA.HI.X.SX32 R9, R9, R4, 0x1, P3 ;  /* 0x0000000409097211 */ /* 0x000fe200018f0eff */
[----:B------:R-:W-:Y:S01]  /*2c80*/  FFMA.FTZ R25, R25, 1.4426950216293334961, R26 ;  /* 0x3fb8aa3b19197823 */ /* 0x000fe2000001001a */
[----:B------:R-:W-:Y:S01]  /*2c90*/  LEA R14, P3, R15, R2, 0x1 ;  /* 0x000000020f0e7211 */ /* 0x000fe200078608ff */
[----:B------:R-:W-:Y:S01]  /*2ca0*/  @P2 FFMA.FTZ R6, R0, R27, +INF ;  /* 0x7f80000000062423 */ /* 0x000fe2000001001b */
[-C--:B------:R-:W-:Y:S01]  /*2cb0*/  LEA.HI.X.SX32 R13, R13, R4.reuse, 0x1, P5 ;  /* 0x000000040d0d7211 */ /* 0x080fe200028f0eff */
[----:B------:R-:W-:Y:S01]  /*2cc0*/  FADD R24, R24, R25 ;  /* 0x0000001918187221 */ /* 0x000fe20000000000 */
[----:B------:R-:W-:-:S02]  /*2cd0*/  LEA.HI.X.SX32 R15, R15, R4, 0x1, P3 ;  /* 0x000000040f0f7211 */ /* 0x000fc400018f0eff */
[----:B------:R-:W-:Y:S02]  /*2ce0*/  LEA R18, P3, R19, R2, 0x1 ;  /* 0x0000000213127211 */ /* 0x000fe400078608ff */
[----:B------:R-:W-:Y:S02]  /*2cf0*/  LEA.HI.X.SX32 R17, R17, R4, 0x1, P4 ;  /* 0x0000000411117211 */ /* 0x000fe400020f0eff */
[-C--:B--2---:R-:W-:Y:S02]  /*2d00*/  LEA R20, P4, R21, R2.reuse, 0x1 ;  /* 0x0000000215147211 */ /* 0x084fe400078808ff */
[----:B------:R-:W-:Y:S02]  /*2d10*/  LEA R22, P5, R23, R2, 0x1 ;  /* 0x0000000217167211 */ /* 0x000fe400078a08ff */
[----:B------:R-:W-:Y:S02]  /*2d20*/  LEA.HI.X.SX32 R19, R19, R4, 0x1, P3 ;  /* 0x0000000413137211 */ /* 0x000fe400018f0eff */
[----:B------:R-:W-:-:S02]  /*2d30*/  @P1 MOV R2, 0x7f800000 ;  /* 0x7f80000000021802 */ /* 0x000fc40000000f00 */
[----:B------:R-:W-:Y:S02]  /*2d40*/  FSETP.NEU.AND P3, PT, R0, RZ, PT ;  /* 0x000000ff0000720b */ /* 0x000fe40003f6d000 */
[----:B------:R-:W-:Y:S01]  /*2d50*/  LEA.HI.X.SX32 R21, R21, R4, 0x1, P4 ;  /* 0x0000000415157211 */ /* 0x000fe200020f0eff */
[----:B------:R-:W-:Y:S01]  /*2d60*/  @P1 FFMA.FTZ R24, R5, R2, +INF ;  /* 0x7f80000005181423 */ /* 0x000fe20000010002 */
[----:B-1----:R-:W-:Y:S01]  /*2d70*/  PRMT R0, R28, 0x7632, R0 ;  /* 0x000076321c007816 */ /* 0x002fe20000000000 */
[----:B------:R-:W-:Y:S01]  /*2d80*/  STG.E.U16 [R8.64], R28 ;  /* 0x0000001c08007986 */ /* 0x000fe2000c101504 */
[----:B------:R-:W-:Y:S02]  /*2d90*/  PRMT R2, R29, 0x7632, R2 ;  /* 0x000076321d027816 */ /* 0x000fe40000000002 */
[----:B---3--:R-:W-:Y:S01]  /*2da0*/  PRMT R7, R30, 0x7632, R7 ;  /* 0x000076321e077816 */ /* 0x008fe20000000007 */
[----:B------:R0:W-:Y:S01]  /*2db0*/  STG.E.U16 [R10.64], R30 ;  /* 0x0000001e0a007986 */ /* 0x0001e2000c101504 */
[----:B------:R-:W-:-:S02]  /*2dc0*/  LEA.HI.X.SX32 R23, R23, R4, 0x1, P5 ;  /* 0x0000000417177211 */ /* 0x000fc400028f0eff */
[----:B------:R-:W-:Y:S01]  /*2dd0*/  FSETP.NEU.AND P2, PT, R5, RZ, PT ;  /* 0x000000ff0500720b */ /* 0x000fe20003f4d000 */
[----:B------:R1:W-:Y:S01]  /*2de0*/  STG.E.U16 [R12.64], R0 ;  /* 0x000000000c007986 */ /* 0x0003e2000c101504 */
[----:B------:R-:W-:Y:S02]  /*2df0*/  FSEL R5, R6, -INF , P3 ;  /* 0xff80000006057808 */ /* 0x000fe40001800000 */
[----:B------:R-:W-:Y:S01]  /*2e00*/  FSEL R24, R24, -INF , P2 ;  /* 0xff80000018187808 */ /* 0x000fe20001000000 */
[----:B------:R1:W-:Y:S02]  /*2e10*/  STG.E.U16 [R14.64], R7 ;  /* 0x000000070e007986 */ /* 0x0003e4000c101504 */
[----:B------:R-:W-:Y:S01]  /*2e20*/  FFMA R36, R5, 0.69314718246459960938, R36 ;  /* 0x3f31721805247823 */ /* 0x000fe20000000024 */
[----:B0-----:R-:W-:Y:S01]  /*2e30*/  PRMT R11, R31, 0x7632, R11 ;  /* 0x000076321f0b7816 */ /* 0x001fe2000000000b */
[----:B------:R1:W-:Y:S01]  /*2e40*/  STG.E.U16 [R16.64], R29 ;  /* 0x0000001d10007986 */ /* 0x0003e2000c101504 */
[----:B------:R-:W-:-:S03]  /*2e50*/  FFMA R37, R24, 0.69314718246459960938, R39 ;  /* 0x3f31721818257823 */ /* 0x000fc60000000027 */
[----:B------:R1:W-:Y:S04]  /*2e60*/  STG.E.U16 [R18.64], R31 ;  /* 0x0000001f12007986 */ /* 0x0003e8000c101504 */
[----:B------:R1:W-:Y:S04]  /*2e70*/  STG.E.U16 [R20.64], R2 ;  /* 0x0000000214007986 */ /* 0x0003e8000c101504 */
[----:B------:R1:W-:Y:S04]  /*2e80*/  STG.E.U16 [R22.64], R11 ;  /* 0x0000000b16007986 */ /* 0x0003e8000c101504 */
[----:B------:R-:W-:Y:S06]  /*2e90*/  BAR.SYNC.DEFER_BLOCKING 0x0 ;  /* 0x0000000000007b1d */ /* 0x000fec0000010000 */
[----:B------:R1:W-:Y:S04]  /*2ea0*/  STS.64 [R122], R36 ;  /* 0x000000247a007388 */ /* 0x0003e80000000a00 */
[----:B------:R-:W-:Y:S06]  /*2eb0*/  BAR.SYNC.DEFER_BLOCKING 0x0 ;  /* 0x0000000000007b1d */ /* 0x000fec0000010000 */
[----:B------:R-:W-:Y:S05]  /*2ec0*/  @P0 EXIT ;  /* 0x000000000000094d */ /* 0x000fea0003800000 */
[----:B-1----:R-:W0:Y:S01]  /*2ed0*/  LDS R3, [R3] ;  /* 0x0000000003037984 */ /* 0x002e220000000800 */
[----:B------:R-:W-:Y:S01]  /*2ee0*/  IMAD R124, R124, c[0x0][0x1cc], RZ ;  /* 0x000073007c7c7a24 */ /* 0x000fe200078e02ff */
[C---:B------:R-:W-:Y:S01]  /*2ef0*/  SHF.L.U32 R5, R118.reuse, 0x2, RZ ;  /* 0x0000000276057819 */ /* 0x040fe200000006ff */
[----:B------:R-:W-:-:S03]  /*2f00*/  IMAD.HI R7, R118, 0x4, RZ ;  /* 0x0000000476077827 */ /* 0x000fc600078e02ff */
[C---:B------:R-:W-:Y:S01]  /*2f10*/  SHF.L.U32 R4, R124.reuse, 0x2, RZ ;  /* 0x000000027c047819 */ /* 0x040fe200000006ff */
[----:B------:R-:W-:-:S03]  /*2f20*/  IMAD.HI R124, R124, 0x4, RZ ;  /* 0x000000047c7c7827 */ /* 0x000fc600078e02ff */
[----:B------:R-:W-:-:S04]  /*2f30*/  IADD3 R4, P0, P1, R5, c[0x0][0x180], R4 ;  /* 0x0000600005047a10 */ /* 0x000fc8000791e004 */
[----:B------:R-:W-:-:S05]  /*2f40*/  IADD3.X R5, R7, c[0x0][0x184], R124, P0, P1 ;  /* 0x0000610007057a10 */ /* 0x000fca00007e247c */
[----:B0-----:R-:W-:Y:S01]  /*2f50*/  STG.E [R4.64], R3 ;  /* 0x0000000304007986 */ /* 0x001fe2000c101904 */
[----:B------:R-:W-:Y:S05]  /*2f60*/  EXIT ;  /* 0x000000000000794d */ /* 0x000fea0003800000 */
.L_x_2:
[----:B------:R-:W-:-:S00]  /*2f70*/  BRA `(.L_x_2) ;  /* 0xfffffff000007947 */ /* 0x000fc0000383ffff */
[----:B------:R-:W-:-:S00]  /*2f80*/  NOP ;  /* 0x0000000000007918 */ /* 0x000fc00000000000 */
[----:B------:R-:W-:-:S00]  /*2f90*/  NOP ;  /* 0x0000000000007918 */ /* 0x000fc00000000000 */
[----:B------:R-:W-:-:S00]  /*2fa0*/  NOP ;  /* 0x0000000000007918 */ /* 0x000fc00000000000 */
[----:B------:R-:W-:-:S00]  /*2fb0*/  NOP ;  /* 0x0000000000007918 */ /* 0x000fc00000000000 */
[----:B------:R-:W-:-:S00]  /*2fc0*/  NOP ;  /* 0x0000000000007918 */ /* 0x000fc00000000000 */
[----:B------:R-:W-:-:S00]  /*2fd0*/  NOP ;  /* 0x0000000000007918 */ /* 0x000fc00000000000 */
[----:B------:R-:W-:-:S00]  /*2fe0*/  NOP ;  /* 0x0000000000007918 */ /* 0x000fc00000000000 */
[----:B------:R-:W-:-:S00]  /*2ff0*/  NOP ;  /* 0x0000000000007918 */ /* 0x000fc00000000000 */
.L_x_3:


//--------------------- .nv.global.init           --------------------------
	.section	.nv.global.init,"aw",@progbits
.nv.global.init:
	.type		_$_str,@object
	.size		_$_str,(.L_0 - _$_str)
_$_str:
        /*0000*/ 	.byte	0x5f, 0x5f, 0x43, 0x55, 0x44, 0x41, 0x5f, 0x46, 0x54, 0x5a, 0x00
.L_0:


//--------------------- .nv.shared.attn_fwd       --------------------------
	.section	.nv.shared.attn_fwd,"aw",@nobits
	.sectionflags	@""
	.align	16
